	.target	sm_90a

	.elftype	@"ET_EXEC"


//--------------------- .note.nv.tkinfo           --------------------------
	.section	.note.nv.tkinfo,"",@"SHT_NOTE"
	.sectionflags	@"SHF_NOTE_NV_TKINFO"
	.tkinfo
        /*0018*/ 	.word	0x00000002
        /*0030*/ 	.string	""
        /*0030*/ 	.string	"ptxas"
        /*0030*/ 	.string	"Cuda compilation tools, release 13.0, V13.0.88"
        /*0030*/ 	.string	"Build cuda_13.0.r13.0/compiler.36424714_0"
        /*0030*/ 	.string	"-arch sm_90a -m 64 "



//--------------------- .note.nv.cuinfo           --------------------------
	.section	.note.nv.cuinfo,"",@"SHT_NOTE"
	.sectionflags	@"SHF_NOTE_NV_CUINFO"
        /*0018*/ 	.short	0x0002
        /*001a*/ 	.short	0x005a
        /*001c*/ 	.short	0x0082
	.zero		2


//--------------------- .nv.info                  --------------------------
	.section	.nv.info,"",@"SHT_CUDA_INFO"
	.align	4


	//----- nvinfo : EIATTR_REGCOUNT
	.align		4
        /*0000*/ 	.byte	0x04, 0x2f
        /*0002*/ 	.short	(.L_15 - .L_14)
	.align		4
.L_14:
        /*0004*/ 	.word	index@(_ZN7cutlass13device_kernelINS_4gemm6kernel13GemmUniversalIN4cute5tupleIJiiiiEEENS1_10collective13CollectiveMmaINS1_34MainloopSm90TmaGmmaWarpSpecializedILi56ENS5_IJNS4_1CILi1EEESB_SB_EEENS1_32KernelTmaWarpSpecializedPingpongEEENS5_IJNSA_ILi64EEESF_NSA_ILi32EEEEEEaNS5_IJlSB_lEEEaSI_NS4_8TiledMMAINS4_8MMA_AtomIJNS4_4SM904GMMA26MMA_64x64x32_S32S8S8_SS_TNEEEENS4_6LayoutISC_NS5_IJNSA_ILi0EEESQ_SQ_EEEEENS5_IJNS4_10UnderscoreEST_ST_EEEEENS4_13SM90_TMA_LOADENS4_14ComposedLayoutINS4_7SwizzleILi1ELi4ELi3EEENS4_18smem_ptr_flag_bitsILi8EEENSP_INS5_IJNSA_ILi8EEESG_EEENS5_IJSG_SB_EEEEEEEvNS4_8identityESW_S16_vS17_EENS_8epilogue10collective6detail29Sm90TmaWarpSpecializedAdapterINS1A_15DefaultEpilogueIaSI_SI_NS19_6thread17LinearCombinationIaLi1EiiLNS1E_9ScaleType4KindE0ELNS_15FloatRoundStyleE2EaEENS1_15EpilogueDefaultEEEEEvvEEEEvNT_6ParamsE)
        /*0008*/ 	.word	0x000000a8


	//----- nvinfo : EIATTR_FRAME_SIZE
	.align		4
.L_15:
        /*000c*/ 	.byte	0x04, 0x11
        /*000e*/ 	.short	(.L_17 - .L_16)
	.align		4
.L_16:
        /*0010*/ 	.word	index@(_ZN7cutlass13device_kernelINS_4gemm6kernel13GemmUniversalIN4cute5tupleIJiiiiEEENS1_10collective13CollectiveMmaINS1_34MainloopSm90TmaGmmaWarpSpecializedILi56ENS5_IJNS4_1CILi1EEESB_SB_EEENS1_32KernelTmaWarpSpecializedPingpongEEENS5_IJNSA_ILi64EEESF_NSA_ILi32EEEEEEaNS5_IJlSB_lEEEaSI_NS4_8TiledMMAINS4_8MMA_AtomIJNS4_4SM904GMMA26MMA_64x64x32_S32S8S8_SS_TNEEEENS4_6LayoutISC_NS5_IJNSA_ILi0EEESQ_SQ_EEEEENS5_IJNS4_10UnderscoreEST_ST_EEEEENS4_13SM90_TMA_LOADENS4_14ComposedLayoutINS4_7SwizzleILi1ELi4ELi3EEENS4_18smem_ptr_flag_bitsILi8EEENSP_INS5_IJNSA_ILi8EEESG_EEENS5_IJSG_SB_EEEEEEEvNS4_8identityESW_S16_vS17_EENS_8epilogue10collective6detail29Sm90TmaWarpSpecializedAdapterINS1A_15DefaultEpilogueIaSI_SI_NS19_6thread17LinearCombinationIaLi1EiiLNS1E_9ScaleType4KindE0ELNS_15FloatRoundStyleE2EaEENS1_15EpilogueDefaultEEEEEvvEEEEvNT_6ParamsE)
        /*0014*/ 	.word	0x00000008


	//----- nvinfo : EIATTR_MIN_STACK_SIZE
	.align		4
.L_17:
        /*0018*/ 	.byte	0x04, 0x12
        /*001a*/ 	.short	(.L_19 - .L_18)
	.align		4
.L_18:
        /*001c*/ 	.word	index@(_ZN7cutlass13device_kernelINS_4gemm6kernel13GemmUniversalIN4cute5tupleIJiiiiEEENS1_10collective13CollectiveMmaINS1_34MainloopSm90TmaGmmaWarpSpecializedILi56ENS5_IJNS4_1CILi1EEESB_SB_EEENS1_32KernelTmaWarpSpecializedPingpongEEENS5_IJNSA_ILi64EEESF_NSA_ILi32EEEEEEaNS5_IJlSB_lEEEaSI_NS4_8TiledMMAINS4_8MMA_AtomIJNS4_4SM904GMMA26MMA_64x64x32_S32S8S8_SS_TNEEEENS4_6LayoutISC_NS5_IJNSA_ILi0EEESQ_SQ_EEEEENS5_IJNS4_10UnderscoreEST_ST_EEEEENS4_13SM90_TMA_LOADENS4_14ComposedLayoutINS4_7SwizzleILi1ELi4ELi3EEENS4_18smem_ptr_flag_bitsILi8EEENSP_INS5_IJNSA_ILi8EEESG_EEENS5_IJSG_SB_EEEEEEEvNS4_8identityESW_S16_vS17_EENS_8epilogue10collective6detail29Sm90TmaWarpSpecializedAdapterINS1A_15DefaultEpilogueIaSI_SI_NS19_6thread17LinearCombinationIaLi1EiiLNS1E_9ScaleType4KindE0ELNS_15FloatRoundStyleE2EaEENS1_15EpilogueDefaultEEEEEvvEEEEvNT_6ParamsE)
        /*0020*/ 	.word	0x00000008
.L_19:


//--------------------- .nv.compat                --------------------------
	.section	.nv.compat,"",@"SHT_CUDA_COMPAT_INFO"
	.align	4
        /*0000*/ 	.byte	0x02, 0x09, 0x01, 0x00, 0x02, 0x02, 0x04, 0x00, 0x02, 0x05, 0x05, 0x00, 0x03, 0x07, 0x01, 0x01
        /*0010*/ 	.byte	0x02, 0x03, 0x01, 0x00, 0x02, 0x06, 0x01, 0x00, 0x04, 0x0b, 0x08, 0x00, 0x00, 0x00, 0x00, 0x00
        /*0020*/ 	.byte	0x00, 0x00, 0x00, 0x00


//--------------------- .nv.info._ZN7cutlass13device_kernelINS_4gemm6kernel13GemmUniversalIN4cute5tupleIJiiiiEEENS1_10collective13CollectiveMmaINS1_34MainloopSm90TmaGmmaWarpSpecializedILi56ENS5_IJNS4_1CILi1EEESB_SB_EEENS1_32KernelTmaWarpSpecializedPingpongEEENS5_IJNSA_ILi64EEESF_NSA_ILi32EEEEEEaNS5_IJlSB_lEEEaSI_NS4_8TiledMMAINS4_8MMA_AtomIJNS4_4SM904GMMA26MMA_64x64x32_S32S8S8_SS_TNEEEENS4_6LayoutISC_NS5_IJNSA_ILi0EEESQ_SQ_EEEEENS5_IJNS4_10UnderscoreEST_ST_EEEEENS4_13SM90_TMA_LOADENS4_14ComposedLayoutINS4_7SwizzleILi1ELi4ELi3EEENS4_18smem_ptr_flag_bitsILi8EEENSP_INS5_IJNSA_ILi8EEESG_EEENS5_IJSG_SB_EEEEEEEvNS4_8identityESW_S16_vS17_EENS_8epilogue10collective6detail29Sm90TmaWarpSpecializedAdapterINS1A_15DefaultEpilogueIaSI_SI_NS19_6thread17LinearCombinationIaLi1EiiLNS1E_9ScaleType4KindE0ELNS_15FloatRoundStyleE2EaEENS1_15EpilogueDefaultEEEEEvvEEEEvNT_6ParamsE --------------------------
	.section	.nv.info._ZN7cutlass13device_kernelINS_4gemm6kernel13GemmUniversalIN4cute5tupleIJiiiiEEENS1_10collective13CollectiveMmaINS1_34MainloopSm90TmaGmmaWarpSpecializedILi56ENS5_IJNS4_1CILi1EEESB_SB_EEENS1_32KernelTmaWarpSpecializedPingpongEEENS5_IJNSA_ILi64EEESF_NSA_ILi32EEEEEEaNS5_IJlSB_lEEEaSI_NS4_8TiledMMAINS4_8MMA_AtomIJNS4_4SM904GMMA26MMA_64x64x32_S32S8S8_SS_TNEEEENS4_6LayoutISC_NS5_IJNSA_ILi0EEESQ_SQ_EEEEENS5_IJNS4_10UnderscoreEST_ST_EEEEENS4_13SM90_TMA_LOADENS4_14ComposedLayoutINS4_7SwizzleILi1ELi4ELi3EEENS4_18smem_ptr_flag_bitsILi8EEENSP_INS5_IJNSA_ILi8EEESG_EEENS5_IJSG_SB_EEEEEEEvNS4_8identityESW_S16_vS17_EENS_8epilogue10collective6detail29Sm90TmaWarpSpecializedAdapterINS1A_15DefaultEpilogueIaSI_SI_NS19_6thread17LinearCombinationIaLi1EiiLNS1E_9ScaleType4KindE0ELNS_15FloatRoundStyleE2EaEENS1_15EpilogueDefaultEEEEEvvEEEEvNT_6ParamsE,"",@"SHT_CUDA_INFO"
	.sectionflags	@""
	.align	4


	//----- nvinfo : EIATTR_CUDA_API_VERSION
	.align		4
        /*0000*/ 	.byte	0x04, 0x37
        /*0002*/ 	.short	(.L_21 - .L_20)
.L_20:
        /*0004*/ 	.word	0x00000082


	//----- nvinfo : EIATTR_KPARAM_INFO
	.align		4
.L_21:
        /*0008*/ 	.byte	0x04, 0x17
        /*000a*/ 	.short	(.L_23 - .L_22)
.L_22:
        /*000c*/ 	.word	0x00000000
        /*0010*/ 	.short	0x0000
        /*0012*/ 	.short	0x0070
        /*0014*/ 	.byte	0x00, 0xf0, 0x01, 0x10


	//----- nvinfo : EIATTR_SPARSE_MMA_MASK
	.align		4
.L_23:
        /*0018*/ 	.byte	0x03, 0x50
        /*001a*/ 	.short	0x0000


	//----- nvinfo : EIATTR_MAXREG_COUNT
	.align		4
        /*001c*/ 	.byte	0x03, 0x1b
        /*001e*/ 	.short	0x00a8


	//----- nvinfo : EIATTR_NUM_BARRIERS
	.align		4
        /*0020*/ 	.byte	0x02, 0x4c
        /*0022*/ 	.byte	0x01
	.zero		1


	//----- nvinfo : EIATTR_EXTERNS
	.align		4
        /*0024*/ 	.byte	0x04, 0x0f
        /*0026*/ 	.short	(.L_25 - .L_24)


	//   ....[0]....
	.align		4
.L_24:
        /*0028*/ 	.word	index@(__assertfail)


	//----- nvinfo : EIATTR_ANNOTATIONS
	.align		4
.L_25:
        /*002c*/ 	.byte	0x04, 0x55
        /*002e*/ 	.short	(.L_27 - .L_26)


	//   ....[0]....
.L_26:
        /*0030*/ 	.word	0x00000001
        /*0034*/ 	.byte	0x80, 0x11, 0x00, 0x00, 0x01, 0x00, 0x00, 0x00, 0xa0, 0x18, 0x00, 0x00, 0x01, 0x00, 0x00, 0x00
        /*0044*/ 	.byte	0x20, 0x41, 0x00, 0x00, 0x01, 0x00, 0x00, 0x00, 0xc0, 0x4c, 0x00, 0x00


	//----- nvinfo : EIATTR_MERCURY_ISA_VERSION
	.align		4
.L_27:
        /*0050*/ 	.byte	0x03, 0x5f
        /*0052*/ 	.short	0x0101


	//----- nvinfo : EIATTR_INT_WARP_WIDE_INSTR_OFFSETS
	.align		4
        /*0054*/ 	.byte	0x04, 0x31
        /*0056*/ 	.short	(.L_29 - .L_28)


	//   ....[0]....
.L_28:
        /*0058*/ 	.word	0x00000aa0


	//   ....[1]....
        /*005c*/ 	.word	0x00000ac0


	//   ....[2]....
        /*0060*/ 	.word	0x00000b40


	//   ....[3]....
        /*0064*/ 	.word	0x00000b50


	//   ....[4]....
        /*0068*/ 	.word	0x00000b60


	//   ....[5]....
        /*006c*/ 	.word	0x00000b80


	//   ....[6]....
        /*0070*/ 	.word	0x00000c10


	//   ....[7]....
        /*0074*/ 	.word	0x00000c30


	//----- nvinfo : EIATTR_COOP_GROUP_MASK_REGIDS
	.align		4
.L_29:
        /*0078*/ 	.byte	0x04, 0x29
        /*007a*/ 	.short	(.L_31 - .L_30)


	//   ....[0]....
.L_30:
        /*007c*/ 	.word	0xffffffff


	//   ....[1]....
        /*0080*/ 	.word	0xffffffff


	//   ....[2]....
        /*0084*/ 	.word	0xffffffff


	//   ....[3]....
        /*0088*/ 	.word	0xffffffff


	//   ....[4]....
        /*008c*/ 	.word	0xffffffff


	//   ....[5]....
        /*0090*/ 	.word	0xffffffff


	//----- nvinfo : EIATTR_COOP_GROUP_INSTR_OFFSETS
	.align		4
.L_31:
        /*0094*/ 	.byte	0x04, 0x28
        /*0096*/ 	.short	(.L_33 - .L_32)


	//   ....[0]....
.L_32:
        /*0098*/ 	.word	0x00000070


	//   ....[1]....
        /*009c*/ 	.word	0x00000080


	//   ....[2]....
        /*00a0*/ 	.word	0x00000140


	//   ....[3]....
        /*00a4*/ 	.word	0x00000980


	//   ....[4]....
        /*00a8*/ 	.word	0x000009c0


	//   ....[5]....
        /*00ac*/ 	.word	0x00000a00


	//----- nvinfo : EIATTR_REG_RECONFIG
	.align		4
.L_33:
        /*00b0*/ 	.byte	0x01, 0x54
	.zero		2


	//----- nvinfo : EIATTR_SYSCALL_OFFSETS
	.align		4
        /*00b4*/ 	.byte	0x04, 0x46
        /*00b6*/ 	.short	(.L_35 - .L_34)


	//   ....[0]....
.L_34:
        /*00b8*/ 	.word	0x00001d90


	//----- nvinfo : EIATTR_MBARRIER_INSTR_OFFSETS
	.align		4
.L_35:
        /*00bc*/ 	.byte	0x04, 0x39
        /*00be*/ 	.short	(.L_37 - .L_36)


	//   ....[0]....
.L_36:
        /*00c0*/ 	.word	0x00000260
        /*00c4*/ 	.word	0x000000ff
        /*00c8*/ 	.word	0x00000000
        /*00cc*/ 	.short	0x0100
        /*00ce*/ 	.byte	0x08
	.zero		1


	//   ....[1]....
        /*00d0*/ 	.word	0x00000270
        /*00d4*/ 	.word	0x000000ff
        /*00d8*/ 	.word	0x000001c0
        /*00dc*/ 	.short	0x0100
        /*00de*/ 	.byte	0x08
	.zero		1


	//   ....[2]....
        /*00e0*/ 	.word	0x00000280
        /*00e4*/ 	.word	0x000000ff
        /*00e8*/ 	.word	0x00000008
        /*00ec*/ 	.short	0x0100
        /*00ee*/ 	.byte	0x08
	.zero		1


	//   ....[3]....
        /*00f0*/ 	.word	0x00000290
        /*00f4*/ 	.word	0x000000ff
        /*00f8*/ 	.word	0x000001c8
        /*00fc*/ 	.short	0x0100
        /*00fe*/ 	.byte	0x08
	.zero		1


	//   ....[4]....
        /*0100*/ 	.word	0x000002a0
        /*0104*/ 	.word	0x000000ff
        /*0108*/ 	.word	0x00000010
        /*010c*/ 	.short	0x0100
        /*010e*/ 	.byte	0x08
	.zero		1


	//   ....[5]....
        /*0110*/ 	.word	0x000002b0
        /*0114*/ 	.word	0x000000ff
        /*0118*/ 	.word	0x000001d0
        /*011c*/ 	.short	0x0100
        /*011e*/ 	.byte	0x08
	.zero		1


	//   ....[6]....
        /*0120*/ 	.word	0x000002c0
        /*0124*/ 	.word	0x000000ff
        /*0128*/ 	.word	0x00000018
        /*012c*/ 	.short	0x0100
        /*012e*/ 	.byte	0x08
	.zero		1


	//   ....[7]....
        /*0130*/ 	.word	0x000002d0
        /*0134*/ 	.word	0x000000ff
        /*0138*/ 	.word	0x000001d8
        /*013c*/ 	.short	0x0100
        /*013e*/ 	.byte	0x08
	.zero		1


	//   ....[8]....
        /*0140*/ 	.word	0x000002e0
        /*0144*/ 	.word	0x000000ff
        /*0148*/ 	.word	0x00000020
        /*014c*/ 	.short	0x0100
        /*014e*/ 	.byte	0x08
	.zero		1


	//   ....[9]....
        /*0150*/ 	.word	0x000002f0
        /*0154*/ 	.word	0x000000ff
        /*0158*/ 	.word	0x000001e0
        /*015c*/ 	.short	0x0100
        /*015e*/ 	.byte	0x08
	.zero		1


	//   ....[10]....
        /*0160*/ 	.word	0x00000300
        /*0164*/ 	.word	0x000000ff
        /*0168*/ 	.word	0x00000028
        /*016c*/ 	.short	0x0100
        /*016e*/ 	.byte	0x08
	.zero		1


	//   ....[11]....
        /*0170*/ 	.word	0x00000310
        /*0174*/ 	.word	0x000000ff
        /*0178*/ 	.word	0x000001e8
        /*017c*/ 	.short	0x0100
        /*017e*/ 	.byte	0x08
	.zero		1


	//   ....[12]....
        /*0180*/ 	.word	0x00000320
        /*0184*/ 	.word	0x000000ff
        /*0188*/ 	.word	0x00000030
        /*018c*/ 	.short	0x0100
        /*018e*/ 	.byte	0x08
	.zero		1


	//   ....[13]....
        /*0190*/ 	.word	0x00000330
        /*0194*/ 	.word	0x000000ff
        /*0198*/ 	.word	0x000001f0
        /*019c*/ 	.short	0x0100
        /*019e*/ 	.byte	0x08
	.zero		1


	//   ....[14]....
        /*01a0*/ 	.word	0x00000340
        /*01a4*/ 	.word	0x000000ff
        /*01a8*/ 	.word	0x00000038
        /*01ac*/ 	.short	0x0100
        /*01ae*/ 	.byte	0x08
	.zero		1


	//   ....[15]....
        /*01b0*/ 	.word	0x00000350
        /*01b4*/ 	.word	0x000000ff
        /*01b8*/ 	.word	0x000001f8
        /*01bc*/ 	.short	0x0100
        /*01be*/ 	.byte	0x08
	.zero		1


	//   ....[16]....
        /*01c0*/ 	.word	0x00000360
        /*01c4*/ 	.word	0x000000ff
        /*01c8*/ 	.word	0x00000040
        /*01cc*/ 	.short	0x0100
        /*01ce*/ 	.byte	0x08
	.zero		1


	//   ....[17]....
        /*01d0*/ 	.word	0x00000370
        /*01d4*/ 	.word	0x000000ff
        /*01d8*/ 	.word	0x00000200
        /*01dc*/ 	.short	0x0100
        /*01de*/ 	.byte	0x08
	.zero		1


	//   ....[18]....
        /*01e0*/ 	.word	0x00000380
        /*01e4*/ 	.word	0x000000ff
        /*01e8*/ 	.word	0x00000048
        /*01ec*/ 	.short	0x0100
        /*01ee*/ 	.byte	0x08
	.zero		1


	//   ....[19]....
        /*01f0*/ 	.word	0x00000390
        /*01f4*/ 	.word	0x000000ff
        /*01f8*/ 	.word	0x00000208
        /*01fc*/ 	.short	0x0100
        /*01fe*/ 	.byte	0x08
	.zero		1


	//   ....[20]....
        /*0200*/ 	.word	0x000003a0
        /*0204*/ 	.word	0x000000ff
        /*0208*/ 	.word	0x00000050
        /*020c*/ 	.short	0x0100
        /*020e*/ 	.byte	0x08
	.zero		1


	//   ....[21]....
        /*0210*/ 	.word	0x000003b0
        /*0214*/ 	.word	0x000000ff
        /*0218*/ 	.word	0x00000210
        /*021c*/ 	.short	0x0100
        /*021e*/ 	.byte	0x08
	.zero		1


	//   ....[22]....
        /*0220*/ 	.word	0x000003c0
        /*0224*/ 	.word	0x000000ff
        /*0228*/ 	.word	0x00000058
        /*022c*/ 	.short	0x0100
        /*022e*/ 	.byte	0x08
	.zero		1


	//   ....[23]....
        /*0230*/ 	.word	0x000003d0
        /*0234*/ 	.word	0x000000ff
        /*0238*/ 	.word	0x00000218
        /*023c*/ 	.short	0x0100
        /*023e*/ 	.byte	0x08
	.zero		1


	//   ....[24]....
        /*0240*/ 	.word	0x000003e0
        /*0244*/ 	.word	0x000000ff
        /*0248*/ 	.word	0x00000060
        /*024c*/ 	.short	0x0100
        /*024e*/ 	.byte	0x08
	.zero		1


	//   ....[25]....
        /*0250*/ 	.word	0x000003f0
        /*0254*/ 	.word	0x000000ff
        /*0258*/ 	.word	0x00000220
        /*025c*/ 	.short	0x0100
        /*025e*/ 	.byte	0x08
	.zero		1


	//   ....[26]....
        /*0260*/ 	.word	0x00000400
        /*0264*/ 	.word	0x000000ff
        /*0268*/ 	.word	0x00000068
        /*026c*/ 	.short	0x0100
        /*026e*/ 	.byte	0x08
	.zero		1


	//   ....[27]....
        /*0270*/ 	.word	0x00000410
        /*0274*/ 	.word	0x000000ff
        /*0278*/ 	.word	0x00000228
        /*027c*/ 	.short	0x0100
        /*027e*/ 	.byte	0x08
	.zero		1


	//   ....[28]....
        /*0280*/ 	.word	0x00000420
        /*0284*/ 	.word	0x000000ff
        /*0288*/ 	.word	0x00000070
        /*028c*/ 	.short	0x0100
        /*028e*/ 	.byte	0x08
	.zero		1


	//   ....[29]....
        /*0290*/ 	.word	0x00000430
        /*0294*/ 	.word	0x000000ff
        /*0298*/ 	.word	0x00000230
        /*029c*/ 	.short	0x0100
        /*029e*/ 	.byte	0x08
	.zero		1


	//   ....[30]....
        /*02a0*/ 	.word	0x00000440
        /*02a4*/ 	.word	0x000000ff
        /*02a8*/ 	.word	0x00000078
        /*02ac*/ 	.short	0x0100
        /*02ae*/ 	.byte	0x08
	.zero		1


	//   ....[31]....
        /*02b0*/ 	.word	0x00000450
        /*02b4*/ 	.word	0x000000ff
        /*02b8*/ 	.word	0x00000238
        /*02bc*/ 	.short	0x0100
        /*02be*/ 	.byte	0x08
	.zero		1


	//   ....[32]....
        /*02c0*/ 	.word	0x00000460
        /*02c4*/ 	.word	0x000000ff
        /*02c8*/ 	.word	0x00000080
        /*02cc*/ 	.short	0x0100
        /*02ce*/ 	.byte	0x08
	.zero		1


	//   ....[33]....
        /*02d0*/ 	.word	0x00000470
        /*02d4*/ 	.word	0x000000ff
        /*02d8*/ 	.word	0x00000240
        /*02dc*/ 	.short	0x0100
        /*02de*/ 	.byte	0x08
	.zero		1


	//   ....[34]....
        /*02e0*/ 	.word	0x00000480
        /*02e4*/ 	.word	0x000000ff
        /*02e8*/ 	.word	0x00000088
        /*02ec*/ 	.short	0x0100
        /*02ee*/ 	.byte	0x08
	.zero		1


	//   ....[35]....
        /*02f0*/ 	.word	0x00000490
        /*02f4*/ 	.word	0x000000ff
        /*02f8*/ 	.word	0x00000248
        /*02fc*/ 	.short	0x0100
        /*02fe*/ 	.byte	0x08
	.zero		1


	//   ....[36]....
        /*0300*/ 	.word	0x000004a0
        /*0304*/ 	.word	0x000000ff
        /*0308*/ 	.word	0x00000090
        /*030c*/ 	.short	0x0100
        /*030e*/ 	.byte	0x08
	.zero		1


	//   ....[37]....
        /*0310*/ 	.word	0x000004b0
        /*0314*/ 	.word	0x000000ff
        /*0318*/ 	.word	0x00000250
        /*031c*/ 	.short	0x0100
        /*031e*/ 	.byte	0x08
	.zero		1


	//   ....[38]....
        /*0320*/ 	.word	0x000004c0
        /*0324*/ 	.word	0x000000ff
        /*0328*/ 	.word	0x00000098
        /*032c*/ 	.short	0x0100
        /*032e*/ 	.byte	0x08
	.zero		1


	//   ....[39]....
        /*0330*/ 	.word	0x000004d0
        /*0334*/ 	.word	0x000000ff
        /*0338*/ 	.word	0x00000258
        /*033c*/ 	.short	0x0100
        /*033e*/ 	.byte	0x08
	.zero		1


	//   ....[40]....
        /*0340*/ 	.word	0x000004e0
        /*0344*/ 	.word	0x000000ff
        /*0348*/ 	.word	0x000000a0
        /*034c*/ 	.short	0x0100
        /*034e*/ 	.byte	0x08
	.zero		1


	//   ....[41]....
        /*0350*/ 	.word	0x000004f0
        /*0354*/ 	.word	0x000000ff
        /*0358*/ 	.word	0x00000260
        /*035c*/ 	.short	0x0100
        /*035e*/ 	.byte	0x08
	.zero		1


	//   ....[42]....
        /*0360*/ 	.word	0x00000500
        /*0364*/ 	.word	0x000000ff
        /*0368*/ 	.word	0x000000a8
        /*036c*/ 	.short	0x0100
        /*036e*/ 	.byte	0x08
	.zero		1


	//   ....[43]....
        /*0370*/ 	.word	0x00000510
        /*0374*/ 	.word	0x000000ff
        /*0378*/ 	.word	0x00000268
        /*037c*/ 	.short	0x0100
        /*037e*/ 	.byte	0x08
	.zero		1


	//   ....[44]....
        /*0380*/ 	.word	0x00000520
        /*0384*/ 	.word	0x000000ff
        /*0388*/ 	.word	0x000000b0
        /*038c*/ 	.short	0x0100
        /*038e*/ 	.byte	0x08
	.zero		1


	//   ....[45]....
        /*0390*/ 	.word	0x00000530
        /*0394*/ 	.word	0x000000ff
        /*0398*/ 	.word	0x00000270
        /*039c*/ 	.short	0x0100
        /*039e*/ 	.byte	0x08
	.zero		1


	//   ....[46]....
        /*03a0*/ 	.word	0x00000540
        /*03a4*/ 	.word	0x000000ff
        /*03a8*/ 	.word	0x000000b8
        /*03ac*/ 	.short	0x0100
        /*03ae*/ 	.byte	0x08
	.zero		1


	//   ....[47]....
        /*03b0*/ 	.word	0x00000550
        /*03b4*/ 	.word	0x000000ff
        /*03b8*/ 	.word	0x00000278
        /*03bc*/ 	.short	0x0100
        /*03be*/ 	.byte	0x08
	.zero		1


	//   ....[48]....
        /*03c0*/ 	.word	0x00000560
        /*03c4*/ 	.word	0x000000ff
        /*03c8*/ 	.word	0x000000c0
        /*03cc*/ 	.short	0x0100
        /*03ce*/ 	.byte	0x08
	.zero		1


	//   ....[49]....
        /*03d0*/ 	.word	0x00000570
        /*03d4*/ 	.word	0x000000ff
        /*03d8*/ 	.word	0x00000280
        /*03dc*/ 	.short	0x0100
        /*03de*/ 	.byte	0x08
	.zero		1


	//   ....[50]....
        /*03e0*/ 	.word	0x00000580
        /*03e4*/ 	.word	0x000000ff
        /*03e8*/ 	.word	0x000000c8
        /*03ec*/ 	.short	0x0100
        /*03ee*/ 	.byte	0x08
	.zero		1


	//   ....[51]....
        /*03f0*/ 	.word	0x00000590
        /*03f4*/ 	.word	0x000000ff
        /*03f8*/ 	.word	0x00000288
        /*03fc*/ 	.short	0x0100
        /*03fe*/ 	.byte	0x08
	.zero		1


	//   ....[52]....
        /*0400*/ 	.word	0x000005a0
        /*0404*/ 	.word	0x000000ff
        /*0408*/ 	.word	0x000000d0
        /*040c*/ 	.short	0x0100
        /*040e*/ 	.byte	0x08
	.zero		1


	//   ....[53]....
        /*0410*/ 	.word	0x000005b0
        /*0414*/ 	.word	0x000000ff
        /*0418*/ 	.word	0x00000290
        /*041c*/ 	.short	0x0100
        /*041e*/ 	.byte	0x08
	.zero		1


	//   ....[54]....
        /*0420*/ 	.word	0x000005c0
        /*0424*/ 	.word	0x000000ff
        /*0428*/ 	.word	0x000000d8
        /*042c*/ 	.short	0x0100
        /*042e*/ 	.byte	0x08
	.zero		1


	//   ....[55]....
        /*0430*/ 	.word	0x000005d0
        /*0434*/ 	.word	0x000000ff
        /*0438*/ 	.word	0x00000298
        /*043c*/ 	.short	0x0100
        /*043e*/ 	.byte	0x08
	.zero		1


	//   ....[56]....
        /*0440*/ 	.word	0x000005e0
        /*0444*/ 	.word	0x000000ff
        /*0448*/ 	.word	0x000000e0
        /*044c*/ 	.short	0x0100
        /*044e*/ 	.byte	0x08
	.zero		1


	//   ....[57]....
        /*0450*/ 	.word	0x000005f0
        /*0454*/ 	.word	0x000000ff
        /*0458*/ 	.word	0x000002a0
        /*045c*/ 	.short	0x0100
        /*045e*/ 	.byte	0x08
	.zero		1


	//   ....[58]....
        /*0460*/ 	.word	0x00000600
        /*0464*/ 	.word	0x000000ff
        /*0468*/ 	.word	0x000000e8
        /*046c*/ 	.short	0x0100
        /*046e*/ 	.byte	0x08
	.zero		1


	//   ....[59]....
        /*0470*/ 	.word	0x00000610
        /*0474*/ 	.word	0x000000ff
        /*0478*/ 	.word	0x000002a8
        /*047c*/ 	.short	0x0100
        /*047e*/ 	.byte	0x08
	.zero		1


	//   ....[60]....
        /*0480*/ 	.word	0x00000620
        /*0484*/ 	.word	0x000000ff
        /*0488*/ 	.word	0x000000f0
        /*048c*/ 	.short	0x0100
        /*048e*/ 	.byte	0x08
	.zero		1


	//   ....[61]....
        /*0490*/ 	.word	0x00000630
        /*0494*/ 	.word	0x000000ff
        /*0498*/ 	.word	0x000002b0
        /*049c*/ 	.short	0x0100
        /*049e*/ 	.byte	0x08
	.zero		1


	//   ....[62]....
        /*04a0*/ 	.word	0x00000640
        /*04a4*/ 	.word	0x000000ff
        /*04a8*/ 	.word	0x000000f8
        /*04ac*/ 	.short	0x0100
        /*04ae*/ 	.byte	0x08
	.zero		1


	//   ....[63]....
        /*04b0*/ 	.word	0x00000650
        /*04b4*/ 	.word	0x000000ff
        /*04b8*/ 	.word	0x000002b8
        /*04bc*/ 	.short	0x0100
        /*04be*/ 	.byte	0x08
	.zero		1


	//   ....[64]....
        /*04c0*/ 	.word	0x00000660
        /*04c4*/ 	.word	0x000000ff
        /*04c8*/ 	.word	0x00000100
        /*04cc*/ 	.short	0x0100
        /*04ce*/ 	.byte	0x08
	.zero		1


	//   ....[65]....
        /*04d0*/ 	.word	0x00000670
        /*04d4*/ 	.word	0x000000ff
        /*04d8*/ 	.word	0x000002c0
        /*04dc*/ 	.short	0x0100
        /*04de*/ 	.byte	0x08
	.zero		1


	//   ....[66]....
        /*04e0*/ 	.word	0x00000680
        /*04e4*/ 	.word	0x000000ff
        /*04e8*/ 	.word	0x00000108
        /*04ec*/ 	.short	0x0100
        /*04ee*/ 	.byte	0x08
	.zero		1


	//   ....[67]....
        /*04f0*/ 	.word	0x00000690
        /*04f4*/ 	.word	0x000000ff
        /*04f8*/ 	.word	0x000002c8
        /*04fc*/ 	.short	0x0100
        /*04fe*/ 	.byte	0x08
	.zero		1


	//   ....[68]....
        /*0500*/ 	.word	0x000006a0
        /*0504*/ 	.word	0x000000ff
        /*0508*/ 	.word	0x00000110
        /*050c*/ 	.short	0x0100
        /*050e*/ 	.byte	0x08
	.zero		1


	//   ....[69]....
        /*0510*/ 	.word	0x000006b0
        /*0514*/ 	.word	0x000000ff
        /*0518*/ 	.word	0x000002d0
        /*051c*/ 	.short	0x0100
        /*051e*/ 	.byte	0x08
	.zero		1


	//   ....[70]....
        /*0520*/ 	.word	0x000006c0
        /*0524*/ 	.word	0x000000ff
        /*0528*/ 	.word	0x00000118
        /*052c*/ 	.short	0x0100
        /*052e*/ 	.byte	0x08
	.zero		1


	//   ....[71]....
        /*0530*/ 	.word	0x000006d0
        /*0534*/ 	.word	0x000000ff
        /*0538*/ 	.word	0x000002d8
        /*053c*/ 	.short	0x0100
        /*053e*/ 	.byte	0x08
	.zero		1


	//   ....[72]....
        /*0540*/ 	.word	0x000006e0
        /*0544*/ 	.word	0x000000ff
        /*0548*/ 	.word	0x00000120
        /*054c*/ 	.short	0x0100
        /*054e*/ 	.byte	0x08
	.zero		1


	//   ....[73]....
        /*0550*/ 	.word	0x000006f0
        /*0554*/ 	.word	0x000000ff
        /*0558*/ 	.word	0x000002e0
        /*055c*/ 	.short	0x0100
        /*055e*/ 	.byte	0x08
	.zero		1


	//   ....[74]....
        /*0560*/ 	.word	0x00000700
        /*0564*/ 	.word	0x000000ff
        /*0568*/ 	.word	0x00000128
        /*056c*/ 	.short	0x0100
        /*056e*/ 	.byte	0x08
	.zero		1


	//   ....[75]....
        /*0570*/ 	.word	0x00000710
        /*0574*/ 	.word	0x000000ff
        /*0578*/ 	.word	0x000002e8
        /*057c*/ 	.short	0x0100
        /*057e*/ 	.byte	0x08
	.zero		1


	//   ....[76]....
        /*0580*/ 	.word	0x00000720
        /*0584*/ 	.word	0x000000ff
        /*0588*/ 	.word	0x00000130
        /*058c*/ 	.short	0x0100
        /*058e*/ 	.byte	0x08
	.zero		1


	//   ....[77]....
        /*0590*/ 	.word	0x00000730
        /*0594*/ 	.word	0x000000ff
        /*0598*/ 	.word	0x000002f0
        /*059c*/ 	.short	0x0100
        /*059e*/ 	.byte	0x08
	.zero		1


	//   ....[78]....
        /*05a0*/ 	.word	0x00000740
        /*05a4*/ 	.word	0x000000ff
        /*05a8*/ 	.word	0x00000138
        /*05ac*/ 	.short	0x0100
        /*05ae*/ 	.byte	0x08
	.zero		1


	//   ....[79]....
        /*05b0*/ 	.word	0x00000750
        /*05b4*/ 	.word	0x000000ff
        /*05b8*/ 	.word	0x000002f8
        /*05bc*/ 	.short	0x0100
        /*05be*/ 	.byte	0x08
	.zero		1


	//   ....[80]....
        /*05c0*/ 	.word	0x00000760
        /*05c4*/ 	.word	0x000000ff
        /*05c8*/ 	.word	0x00000140
        /*05cc*/ 	.short	0x0100
        /*05ce*/ 	.byte	0x08
	.zero		1


	//   ....[81]....
        /*05d0*/ 	.word	0x00000770
        /*05d4*/ 	.word	0x000000ff
        /*05d8*/ 	.word	0x00000300
        /*05dc*/ 	.short	0x0100
        /*05de*/ 	.byte	0x08
	.zero		1


	//   ....[82]....
        /*05e0*/ 	.word	0x00000780
        /*05e4*/ 	.word	0x000000ff
        /*05e8*/ 	.word	0x00000148
        /*05ec*/ 	.short	0x0100
        /*05ee*/ 	.byte	0x08
	.zero		1


	//   ....[83]....
        /*05f0*/ 	.word	0x00000790
        /*05f4*/ 	.word	0x000000ff
        /*05f8*/ 	.word	0x00000308
        /*05fc*/ 	.short	0x0100
        /*05fe*/ 	.byte	0x08
	.zero		1


	//   ....[84]....
        /*0600*/ 	.word	0x000007a0
        /*0604*/ 	.word	0x000000ff
        /*0608*/ 	.word	0x00000150
        /*060c*/ 	.short	0x0100
        /*060e*/ 	.byte	0x08
	.zero		1


	//   ....[85]....
        /*0610*/ 	.word	0x000007b0
        /*0614*/ 	.word	0x000000ff
        /*0618*/ 	.word	0x00000310
        /*061c*/ 	.short	0x0100
        /*061e*/ 	.byte	0x08
	.zero		1


	//   ....[86]....
        /*0620*/ 	.word	0x000007c0
        /*0624*/ 	.word	0x000000ff
        /*0628*/ 	.word	0x00000158
        /*062c*/ 	.short	0x0100
        /*062e*/ 	.byte	0x08
	.zero		1


	//   ....[87]....
        /*0630*/ 	.word	0x000007d0
        /*0634*/ 	.word	0x000000ff
        /*0638*/ 	.word	0x00000318
        /*063c*/ 	.short	0x0100
        /*063e*/ 	.byte	0x08
	.zero		1


	//   ....[88]....
        /*0640*/ 	.word	0x000007e0
        /*0644*/ 	.word	0x000000ff
        /*0648*/ 	.word	0x00000160
        /*064c*/ 	.short	0x0100
        /*064e*/ 	.byte	0x08
	.zero		1


	//   ....[89]....
        /*0650*/ 	.word	0x000007f0
        /*0654*/ 	.word	0x000000ff
        /*0658*/ 	.word	0x00000320
        /*065c*/ 	.short	0x0100
        /*065e*/ 	.byte	0x08
	.zero		1


	//   ....[90]....
        /*0660*/ 	.word	0x00000800
        /*0664*/ 	.word	0x000000ff
        /*0668*/ 	.word	0x00000168
        /*066c*/ 	.short	0x0100
        /*066e*/ 	.byte	0x08
	.zero		1


	//   ....[91]....
        /*0670*/ 	.word	0x00000810
        /*0674*/ 	.word	0x000000ff
        /*0678*/ 	.word	0x00000328
        /*067c*/ 	.short	0x0100
        /*067e*/ 	.byte	0x08
	.zero		1


	//   ....[92]....
        /*0680*/ 	.word	0x00000820
        /*0684*/ 	.word	0x000000ff
        /*0688*/ 	.word	0x00000170
        /*068c*/ 	.short	0x0100
        /*068e*/ 	.byte	0x08
	.zero		1


	//   ....[93]....
        /*0690*/ 	.word	0x00000830
        /*0694*/ 	.word	0x000000ff
        /*0698*/ 	.word	0x00000330
        /*069c*/ 	.short	0x0100
        /*069e*/ 	.byte	0x08
	.zero		1


	//   ....[94]....
        /*06a0*/ 	.word	0x00000840
        /*06a4*/ 	.word	0x000000ff
        /*06a8*/ 	.word	0x00000178
        /*06ac*/ 	.short	0x0100
        /*06ae*/ 	.byte	0x08
	.zero		1


	//   ....[95]....
        /*06b0*/ 	.word	0x00000850
        /*06b4*/ 	.word	0x000000ff
        /*06b8*/ 	.word	0x00000338
        /*06bc*/ 	.short	0x0100
        /*06be*/ 	.byte	0x08
	.zero		1


	//   ....[96]....
        /*06c0*/ 	.word	0x00000860
        /*06c4*/ 	.word	0x000000ff
        /*06c8*/ 	.word	0x00000180
        /*06cc*/ 	.short	0x0100
        /*06ce*/ 	.byte	0x08
	.zero		1


	//   ....[97]....
        /*06d0*/ 	.word	0x00000870
        /*06d4*/ 	.word	0x000000ff
        /*06d8*/ 	.word	0x00000340
        /*06dc*/ 	.short	0x0100
        /*06de*/ 	.byte	0x08
	.zero		1


	//   ....[98]....
        /*06e0*/ 	.word	0x00000880
        /*06e4*/ 	.word	0x000000ff
        /*06e8*/ 	.word	0x00000188
        /*06ec*/ 	.short	0x0100
        /*06ee*/ 	.byte	0x08
	.zero		1


	//   ....[99]....
        /*06f0*/ 	.word	0x00000890
        /*06f4*/ 	.word	0x000000ff
        /*06f8*/ 	.word	0x00000348
        /*06fc*/ 	.short	0x0100
        /*06fe*/ 	.byte	0x08
	.zero		1


	//   ....[100]....
        /*0700*/ 	.word	0x000008a0
        /*0704*/ 	.word	0x000000ff
        /*0708*/ 	.word	0x00000190
        /*070c*/ 	.short	0x0100
        /*070e*/ 	.byte	0x08
	.zero		1


	//   ....[101]....
        /*0710*/ 	.word	0x000008b0
        /*0714*/ 	.word	0x000000ff
        /*0718*/ 	.word	0x00000350
        /*071c*/ 	.short	0x0100
        /*071e*/ 	.byte	0x08
	.zero		1


	//   ....[102]....
        /*0720*/ 	.word	0x000008c0
        /*0724*/ 	.word	0x000000ff
        /*0728*/ 	.word	0x00000198
        /*072c*/ 	.short	0x0100
        /*072e*/ 	.byte	0x08
	.zero		1


	//   ....[103]....
        /*0730*/ 	.word	0x000008d0
        /*0734*/ 	.word	0x000000ff
        /*0738*/ 	.word	0x00000358
        /*073c*/ 	.short	0x0100
        /*073e*/ 	.byte	0x08
	.zero		1


	//   ....[104]....
        /*0740*/ 	.word	0x000008e0
        /*0744*/ 	.word	0x000000ff
        /*0748*/ 	.word	0x000001a0
        /*074c*/ 	.short	0x0100
        /*074e*/ 	.byte	0x08
	.zero		1


	//   ....[105]....
        /*0750*/ 	.word	0x000008f0
        /*0754*/ 	.word	0x000000ff
        /*0758*/ 	.word	0x00000360
        /*075c*/ 	.short	0x0100
        /*075e*/ 	.byte	0x08
	.zero		1


	//   ....[106]....
        /*0760*/ 	.word	0x00000900
        /*0764*/ 	.word	0x000000ff
        /*0768*/ 	.word	0x000001a8
        /*076c*/ 	.short	0x0100
        /*076e*/ 	.byte	0x08
	.zero		1


	//   ....[107]....
        /*0770*/ 	.word	0x00000910
        /*0774*/ 	.word	0x000000ff
        /*0778*/ 	.word	0x00000368
        /*077c*/ 	.short	0x0100
        /*077e*/ 	.byte	0x08
	.zero		1


	//   ....[108]....
        /*0780*/ 	.word	0x00000920
        /*0784*/ 	.word	0x000000ff
        /*0788*/ 	.word	0x000001b0
        /*078c*/ 	.short	0x0100
        /*078e*/ 	.byte	0x08
	.zero		1


	//   ....[109]....
        /*0790*/ 	.word	0x00000930
        /*0794*/ 	.word	0x000000ff
        /*0798*/ 	.word	0x00000370
        /*079c*/ 	.short	0x0100
        /*079e*/ 	.byte	0x08
	.zero		1


	//   ....[110]....
        /*07a0*/ 	.word	0x00000940
        /*07a4*/ 	.word	0x000000ff
        /*07a8*/ 	.word	0x000001b8
        /*07ac*/ 	.short	0x0100
        /*07ae*/ 	.byte	0x08
	.zero		1


	//   ....[111]....
        /*07b0*/ 	.word	0x00000950
        /*07b4*/ 	.word	0x000000ff
        /*07b8*/ 	.word	0x00000378
        /*07bc*/ 	.short	0x0100
        /*07be*/ 	.byte	0x08
	.zero		1


	//   ....[112]....
        /*07c0*/ 	.word	0x00000c70
        /*07c4*/ 	.word	0x000000ff
        /*07c8*/ 	.word	0x000003b0
        /*07cc*/ 	.short	0x0100
        /*07ce*/ 	.byte	0x08
	.zero		1


	//   ....[113]....
        /*07d0*/ 	.word	0x00000ce0
        /*07d4*/ 	.word	0x000000ff
        /*07d8*/ 	.word	0x000003b8
        /*07dc*/ 	.short	0x0100
        /*07de*/ 	.byte	0x08
	.zero		1


	//   ....[114]....
        /*07e0*/ 	.word	0x00000d00
        /*07e4*/ 	.word	0x000000ff
        /*07e8*/ 	.word	0x00000390
        /*07ec*/ 	.short	0x0100
        /*07ee*/ 	.byte	0x09
	.zero		1


	//   ....[115]....
        /*07f0*/ 	.word	0x00000d10
        /*07f4*/ 	.word	0x000000ff
        /*07f8*/ 	.word	0x00000398
        /*07fc*/ 	.short	0x0100
        /*07fe*/ 	.byte	0x09
	.zero		1


	//   ....[116]....
        /*0800*/ 	.word	0x00000d20
        /*0804*/ 	.word	0x000000ff
        /*0808*/ 	.word	0x000003a0
        /*080c*/ 	.short	0x0100
        /*080e*/ 	.byte	0x09
	.zero		1


	//   ....[117]....
        /*0810*/ 	.word	0x00000d30
        /*0814*/ 	.word	0x000000ff
        /*0818*/ 	.word	0x000003a8
        /*081c*/ 	.short	0x0100
        /*081e*/ 	.byte	0x09
	.zero		1


	//   ....[118]....
        /*0820*/ 	.word	0x00001c50
        /*0824*/ 	.word	0x000000ff
        /*0828*/ 	.word	0xfffffff8
        /*082c*/ 	.short	0x010a
        /*082e*/ 	.byte	0x2c
	.zero		1


	//   ....[119]....
        /*0830*/ 	.word	0x00001e10
        /*0834*/ 	.word	0x00000003
        /*0838*/ 	.word	0x00000000
        /*083c*/ 	.short	0x010a
        /*083e*/ 	.byte	0x3f
	.zero		1


	//   ....[120]....
        /*0840*/ 	.word	0x00001e50
        /*0844*/ 	.word	0x00000003
        /*0848*/ 	.word	0x00000000
        /*084c*/ 	.short	0x010a
        /*084e*/ 	.byte	0x3f
	.zero		1


	//   ....[121]....
        /*0850*/ 	.word	0x00001fe0
        /*0854*/ 	.word	0x000000ff
        /*0858*/ 	.word	0x00000000
        /*085c*/ 	.short	0x010a
        /*085e*/ 	.byte	0x04
	.zero		1


	//   ....[122]....
        /*0860*/ 	.word	0x00002020
        /*0864*/ 	.word	0x000000ff
        /*0868*/ 	.word	0x00000000
        /*086c*/ 	.short	0x010a
        /*086e*/ 	.byte	0x04
	.zero		1


	//   ....[123]....
        /*0870*/ 	.word	0x00002110
        /*0874*/ 	.word	0x000000ff
        /*0878*/ 	.word	0x00000000
        /*087c*/ 	.short	0x0101
        /*087e*/ 	.byte	0x04
	.zero		1


	//   ....[124]....
        /*0880*/ 	.word	0x00002210
        /*0884*/ 	.word	0x00000003
        /*0888*/ 	.word	0x00000000
        /*088c*/ 	.short	0x0101
        /*088e*/ 	.byte	0x30
	.zero		1


	//   ....[125]....
        /*0890*/ 	.word	0x000022e0
        /*0894*/ 	.word	0x000000ff
        /*0898*/ 	.word	0x00000000
        /*089c*/ 	.short	0x0101
        /*089e*/ 	.byte	0x04
	.zero		1


	//   ....[126]....
        /*08a0*/ 	.word	0x00002350
        /*08a4*/ 	.word	0x000000ff
        /*08a8*/ 	.word	0x00000008
        /*08ac*/ 	.short	0x010a
        /*08ae*/ 	.byte	0x2c
	.zero		1


	//   ....[127]....
        /*08b0*/ 	.word	0x00004160
        /*08b4*/ 	.word	0x00000000
        /*08b8*/ 	.word	0x00000000
        /*08bc*/ 	.short	0x0101
        /*08be*/ 	.byte	0x30
	.zero		1


	//   ....[128]....
        /*08c0*/ 	.word	0x00004a50
        /*08c4*/ 	.word	0x0000000b
        /*08c8*/ 	.word	0x000001c0
        /*08cc*/ 	.short	0x010a
        /*08ce*/ 	.byte	0x3f
	.zero		1


	//   ....[129]....
        /*08d0*/ 	.word	0x00004df0
        /*08d4*/ 	.word	0x00000004
        /*08d8*/ 	.word	0x000003b8
        /*08dc*/ 	.short	0x0101
        /*08de*/ 	.byte	0x3f
	.zero		1


	//   ....[130]....
        /*08e0*/ 	.word	0x00005510
        /*08e4*/ 	.word	0x00000007
        /*08e8*/ 	.word	0x00000000
        /*08ec*/ 	.short	0x010a
        /*08ee*/ 	.byte	0x3f
	.zero		1


	//   ....[131]....
        /*08f0*/ 	.word	0x00005590
        /*08f4*/ 	.word	0x00000006
        /*08f8*/ 	.word	0x00000000
        /*08fc*/ 	.short	0x010a
        /*08fe*/ 	.byte	0x3f
	.zero		1


	//   ....[132]....
        /*0900*/ 	.word	0x00005620
        /*0904*/ 	.word	0x00000007
        /*0908*/ 	.word	0x00000000
        /*090c*/ 	.short	0x010a
        /*090e*/ 	.byte	0x3f
	.zero		1


	//   ....[133]....
        /*0910*/ 	.word	0x000056b0
        /*0914*/ 	.word	0x00000006
        /*0918*/ 	.word	0x00000000
        /*091c*/ 	.short	0x010a
        /*091e*/ 	.byte	0x3f
	.zero		1


	//   ....[134]....
        /*0920*/ 	.word	0x00005740
        /*0924*/ 	.word	0x00000007
        /*0928*/ 	.word	0x00000000
        /*092c*/ 	.short	0x010a
        /*092e*/ 	.byte	0x3f
	.zero		1


	//   ....[135]....
        /*0930*/ 	.word	0x000057d0
        /*0934*/ 	.word	0x00000006
        /*0938*/ 	.word	0x00000000
        /*093c*/ 	.short	0x010a
        /*093e*/ 	.byte	0x3f
	.zero		1


	//   ....[136]....
        /*0940*/ 	.word	0x00005860
        /*0944*/ 	.word	0x00000007
        /*0948*/ 	.word	0x00000000
        /*094c*/ 	.short	0x010a
        /*094e*/ 	.byte	0x3f
	.zero		1


	//   ....[137]....
        /*0950*/ 	.word	0x000058f0
        /*0954*/ 	.word	0x00000006
        /*0958*/ 	.word	0x00000000
        /*095c*/ 	.short	0x010a
        /*095e*/ 	.byte	0x3f
	.zero		1


	//   ....[138]....
        /*0960*/ 	.word	0x00005980
        /*0964*/ 	.word	0x00000007
        /*0968*/ 	.word	0x00000000
        /*096c*/ 	.short	0x010a
        /*096e*/ 	.byte	0x3f
	.zero		1


	//   ....[139]....
        /*0970*/ 	.word	0x00005a10
        /*0974*/ 	.word	0x00000006
        /*0978*/ 	.word	0x00000000
        /*097c*/ 	.short	0x010a
        /*097e*/ 	.byte	0x3f
	.zero		1


	//   ....[140]....
        /*0980*/ 	.word	0x00005aa0
        /*0984*/ 	.word	0x00000007
        /*0988*/ 	.word	0x00000000
        /*098c*/ 	.short	0x010a
        /*098e*/ 	.byte	0x3f
	.zero		1


	//   ....[141]....
        /*0990*/ 	.word	0x00005b30
        /*0994*/ 	.word	0x00000006
        /*0998*/ 	.word	0x00000000
        /*099c*/ 	.short	0x010a
        /*099e*/ 	.byte	0x3f
	.zero		1


	//   ....[142]....
        /*09a0*/ 	.word	0x00005bc0
        /*09a4*/ 	.word	0x00000007
        /*09a8*/ 	.word	0x00000000
        /*09ac*/ 	.short	0x010a
        /*09ae*/ 	.byte	0x3f
	.zero		1


	//   ....[143]....
        /*09b0*/ 	.word	0x00005c50
        /*09b4*/ 	.word	0x00000006
        /*09b8*/ 	.word	0x00000000
        /*09bc*/ 	.short	0x010a
        /*09be*/ 	.byte	0x3f
	.zero		1


	//   ....[144]....
        /*09c0*/ 	.word	0x00005ce0
        /*09c4*/ 	.word	0x00000007
        /*09c8*/ 	.word	0x00000000
        /*09cc*/ 	.short	0x010a
        /*09ce*/ 	.byte	0x3f
	.zero		1


	//   ....[145]....
        /*09d0*/ 	.word	0x00005d70
        /*09d4*/ 	.word	0x00000006
        /*09d8*/ 	.word	0x00000000
        /*09dc*/ 	.short	0x010a
        /*09de*/ 	.byte	0x3f
	.zero		1


	//   ....[146]....
        /*09e0*/ 	.word	0x00005e00
        /*09e4*/ 	.word	0x00000007
        /*09e8*/ 	.word	0x00000000
        /*09ec*/ 	.short	0x010a
        /*09ee*/ 	.byte	0x3f
	.zero		1


	//   ....[147]....
        /*09f0*/ 	.word	0x00005e90
        /*09f4*/ 	.word	0x00000006
        /*09f8*/ 	.word	0x00000000
        /*09fc*/ 	.short	0x010a
        /*09fe*/ 	.byte	0x3f
	.zero		1


	//   ....[148]....
        /*0a00*/ 	.word	0x00005f20
        /*0a04*/ 	.word	0x00000007
        /*0a08*/ 	.word	0x00000000
        /*0a0c*/ 	.short	0x010a
        /*0a0e*/ 	.byte	0x3f
	.zero		1


	//   ....[149]....
        /*0a10*/ 	.word	0x00005fb0
        /*0a14*/ 	.word	0x00000006
        /*0a18*/ 	.word	0x00000000
        /*0a1c*/ 	.short	0x010a
        /*0a1e*/ 	.byte	0x3f
	.zero		1


	//   ....[150]....
        /*0a20*/ 	.word	0x00006040
        /*0a24*/ 	.word	0x00000007
        /*0a28*/ 	.word	0x00000000
        /*0a2c*/ 	.short	0x010a
        /*0a2e*/ 	.byte	0x3f
	.zero		1


	//   ....[151]....
        /*0a30*/ 	.word	0x000060d0
        /*0a34*/ 	.word	0x00000006
        /*0a38*/ 	.word	0x00000000
        /*0a3c*/ 	.short	0x010a
        /*0a3e*/ 	.byte	0x3f
	.zero		1


	//   ....[152]....
        /*0a40*/ 	.word	0x00006160
        /*0a44*/ 	.word	0x00000007
        /*0a48*/ 	.word	0x00000000
        /*0a4c*/ 	.short	0x010a
        /*0a4e*/ 	.byte	0x3f
	.zero		1


	//   ....[153]....
        /*0a50*/ 	.word	0x000061f0
        /*0a54*/ 	.word	0x00000006
        /*0a58*/ 	.word	0x00000000
        /*0a5c*/ 	.short	0x010a
        /*0a5e*/ 	.byte	0x3f
	.zero		1


	//   ....[154]....
        /*0a60*/ 	.word	0x00006280
        /*0a64*/ 	.word	0x00000007
        /*0a68*/ 	.word	0x00000000
        /*0a6c*/ 	.short	0x010a
        /*0a6e*/ 	.byte	0x3f
	.zero		1


	//   ....[155]....
        /*0a70*/ 	.word	0x00006310
        /*0a74*/ 	.word	0x00000006
        /*0a78*/ 	.word	0x00000000
        /*0a7c*/ 	.short	0x010a
        /*0a7e*/ 	.byte	0x3f
	.zero		1


	//   ....[156]....
        /*0a80*/ 	.word	0x000063a0
        /*0a84*/ 	.word	0x00000007
        /*0a88*/ 	.word	0x00000000
        /*0a8c*/ 	.short	0x010a
        /*0a8e*/ 	.byte	0x3f
	.zero		1


	//   ....[157]....
        /*0a90*/ 	.word	0x00006430
        /*0a94*/ 	.word	0x00000006
        /*0a98*/ 	.word	0x00000000
        /*0a9c*/ 	.short	0x010a
        /*0a9e*/ 	.byte	0x3f
	.zero		1


	//   ....[158]....
        /*0aa0*/ 	.word	0x000064c0
        /*0aa4*/ 	.word	0x00000007
        /*0aa8*/ 	.word	0x00000000
        /*0aac*/ 	.short	0x010a
        /*0aae*/ 	.byte	0x3f
	.zero		1


	//   ....[159]....
        /*0ab0*/ 	.word	0x00006550
        /*0ab4*/ 	.word	0x00000006
        /*0ab8*/ 	.word	0x00000000
        /*0abc*/ 	.short	0x010a
        /*0abe*/ 	.byte	0x3f
	.zero		1


	//   ....[160]....
        /*0ac0*/ 	.word	0x000065e0
        /*0ac4*/ 	.word	0x00000007
        /*0ac8*/ 	.word	0x00000000
        /*0acc*/ 	.short	0x010a
        /*0ace*/ 	.byte	0x3f
	.zero		1


	//   ....[161]....
        /*0ad0*/ 	.word	0x00006670
        /*0ad4*/ 	.word	0x00000006
        /*0ad8*/ 	.word	0x00000000
        /*0adc*/ 	.short	0x010a
        /*0ade*/ 	.byte	0x3f
	.zero		1


	//   ....[162]....
        /*0ae0*/ 	.word	0x00006700
        /*0ae4*/ 	.word	0x00000007
        /*0ae8*/ 	.word	0x00000000
        /*0aec*/ 	.short	0x010a
        /*0aee*/ 	.byte	0x3f
	.zero		1


	//   ....[163]....
        /*0af0*/ 	.word	0x00006790
        /*0af4*/ 	.word	0x00000006
        /*0af8*/ 	.word	0x00000000
        /*0afc*/ 	.short	0x010a
        /*0afe*/ 	.byte	0x3f
	.zero		1


	//   ....[164]....
        /*0b00*/ 	.word	0x00006820
        /*0b04*/ 	.word	0x00000007
        /*0b08*/ 	.word	0x00000000
        /*0b0c*/ 	.short	0x010a
        /*0b0e*/ 	.byte	0x3f
	.zero		1


	//   ....[165]....
        /*0b10*/ 	.word	0x000068b0
        /*0b14*/ 	.word	0x00000006
        /*0b18*/ 	.word	0x00000000
        /*0b1c*/ 	.short	0x010a
        /*0b1e*/ 	.byte	0x3f
	.zero		1


	//   ....[166]....
        /*0b20*/ 	.word	0x00006940
        /*0b24*/ 	.word	0x00000007
        /*0b28*/ 	.word	0x00000000
        /*0b2c*/ 	.short	0x010a
        /*0b2e*/ 	.byte	0x3f
	.zero		1


	//   ....[167]....
        /*0b30*/ 	.word	0x000069d0
        /*0b34*/ 	.word	0x00000006
        /*0b38*/ 	.word	0x00000000
        /*0b3c*/ 	.short	0x010a
        /*0b3e*/ 	.byte	0x3f
	.zero		1


	//   ....[168]....
        /*0b40*/ 	.word	0x00006a60
        /*0b44*/ 	.word	0x00000007
        /*0b48*/ 	.word	0x00000000
        /*0b4c*/ 	.short	0x010a
        /*0b4e*/ 	.byte	0x3f
	.zero		1


	//   ....[169]....
        /*0b50*/ 	.word	0x00006af0
        /*0b54*/ 	.word	0x00000006
        /*0b58*/ 	.word	0x00000000
        /*0b5c*/ 	.short	0x010a
        /*0b5e*/ 	.byte	0x3f
	.zero		1


	//   ....[170]....
        /*0b60*/ 	.word	0x00006b80
        /*0b64*/ 	.word	0x00000007
        /*0b68*/ 	.word	0x00000000
        /*0b6c*/ 	.short	0x010a
        /*0b6e*/ 	.byte	0x3f
	.zero		1


	//   ....[171]....
        /*0b70*/ 	.word	0x00006c10
        /*0b74*/ 	.word	0x00000006
        /*0b78*/ 	.word	0x00000000
        /*0b7c*/ 	.short	0x010a
        /*0b7e*/ 	.byte	0x3f
	.zero		1


	//   ....[172]....
        /*0b80*/ 	.word	0x00006ca0
        /*0b84*/ 	.word	0x00000007
        /*0b88*/ 	.word	0x00000000
        /*0b8c*/ 	.short	0x010a
        /*0b8e*/ 	.byte	0x3f
	.zero		1


	//   ....[173]....
        /*0b90*/ 	.word	0x00006d30
        /*0b94*/ 	.word	0x00000006
        /*0b98*/ 	.word	0x00000000
        /*0b9c*/ 	.short	0x010a
        /*0b9e*/ 	.byte	0x3f
	.zero		1


	//   ....[174]....
        /*0ba0*/ 	.word	0x00006dc0
        /*0ba4*/ 	.word	0x00000007
        /*0ba8*/ 	.word	0x00000000
        /*0bac*/ 	.short	0x010a
        /*0bae*/ 	.byte	0x3f
	.zero		1


	//   ....[175]....
        /*0bb0*/ 	.word	0x00006e50
        /*0bb4*/ 	.word	0x00000006
        /*0bb8*/ 	.word	0x00000000
        /*0bbc*/ 	.short	0x010a
        /*0bbe*/ 	.byte	0x3f
	.zero		1


	//   ....[176]....
        /*0bc0*/ 	.word	0x00006ee0
        /*0bc4*/ 	.word	0x00000007
        /*0bc8*/ 	.word	0x00000000
        /*0bcc*/ 	.short	0x010a
        /*0bce*/ 	.byte	0x3f
	.zero		1


	//   ....[177]....
        /*0bd0*/ 	.word	0x00006f70
        /*0bd4*/ 	.word	0x00000006
        /*0bd8*/ 	.word	0x00000000
        /*0bdc*/ 	.short	0x010a
        /*0bde*/ 	.byte	0x3f
	.zero		1


	//   ....[178]....
        /*0be0*/ 	.word	0x00007000
        /*0be4*/ 	.word	0x00000007
        /*0be8*/ 	.word	0x00000000
        /*0bec*/ 	.short	0x010a
        /*0bee*/ 	.byte	0x3f
	.zero		1


	//   ....[179]....
        /*0bf0*/ 	.word	0x00007090
        /*0bf4*/ 	.word	0x00000006
        /*0bf8*/ 	.word	0x00000000
        /*0bfc*/ 	.short	0x010a
        /*0bfe*/ 	.byte	0x3f
	.zero		1


	//   ....[180]....
        /*0c00*/ 	.word	0x00007120
        /*0c04*/ 	.word	0x00000007
        /*0c08*/ 	.word	0x00000000
        /*0c0c*/ 	.short	0x010a
        /*0c0e*/ 	.byte	0x3f
	.zero		1


	//   ....[181]....
        /*0c10*/ 	.word	0x000071b0
        /*0c14*/ 	.word	0x00000006
        /*0c18*/ 	.word	0x00000000
        /*0c1c*/ 	.short	0x010a
        /*0c1e*/ 	.byte	0x3f
	.zero		1


	//   ....[182]....
        /*0c20*/ 	.word	0x00007240
        /*0c24*/ 	.word	0x00000007
        /*0c28*/ 	.word	0x00000000
        /*0c2c*/ 	.short	0x010a
        /*0c2e*/ 	.byte	0x3f
	.zero		1


	//   ....[183]....
        /*0c30*/ 	.word	0x000072d0
        /*0c34*/ 	.word	0x00000006
        /*0c38*/ 	.word	0x00000000
        /*0c3c*/ 	.short	0x010a
        /*0c3e*/ 	.byte	0x3f
	.zero		1


	//   ....[184]....
        /*0c40*/ 	.word	0x00007360
        /*0c44*/ 	.word	0x00000007
        /*0c48*/ 	.word	0x00000000
        /*0c4c*/ 	.short	0x010a
        /*0c4e*/ 	.byte	0x3f
	.zero		1


	//   ....[185]....
        /*0c50*/ 	.word	0x000073f0
        /*0c54*/ 	.word	0x00000005
        /*0c58*/ 	.word	0x00000000
        /*0c5c*/ 	.short	0x010a
        /*0c5e*/ 	.byte	0x3f
	.zero		1


	//   ....[186]....
        /*0c60*/ 	.word	0x00007460
        /*0c64*/ 	.word	0x00000003
        /*0c68*/ 	.word	0xfffffff8
        /*0c6c*/ 	.short	0x010a
        /*0c6e*/ 	.byte	0x3f
	.zero		1


	//   ....[187]....
        /*0c70*/ 	.word	0x000074b0
        /*0c74*/ 	.word	0x00000003
        /*0c78*/ 	.word	0x00000000
        /*0c7c*/ 	.short	0x010a
        /*0c7e*/ 	.byte	0x3f
	.zero		1


	//   ....[188]....
        /*0c80*/ 	.word	0x00007510
        /*0c84*/ 	.word	0x00000004
        /*0c88*/ 	.word	0x00000000
        /*0c8c*/ 	.short	0x010a
        /*0c8e*/ 	.byte	0x3f
	.zero		1


	//   ....[189]....
        /*0c90*/ 	.word	0x00007570
        /*0c94*/ 	.word	0x00000004
        /*0c98*/ 	.word	0x00000008
        /*0c9c*/ 	.short	0x010a
        /*0c9e*/ 	.byte	0x3f
	.zero		1


	//   ....[190]....
        /*0ca0*/ 	.word	0x00007640
        /*0ca4*/ 	.word	0x0000000b
        /*0ca8*/ 	.word	0x000001c0
        /*0cac*/ 	.short	0x010a
        /*0cae*/ 	.byte	0x3f
	.zero		1


	//   ....[191]....
        /*0cb0*/ 	.word	0x00007710
        /*0cb4*/ 	.word	0x00000007
        /*0cb8*/ 	.word	0x00000000
        /*0cbc*/ 	.short	0x010a
        /*0cbe*/ 	.byte	0x3f
	.zero		1


	//   ....[192]....
        /*0cc0*/ 	.word	0x00007760
        /*0cc4*/ 	.word	0x00000006
        /*0cc8*/ 	.word	0x00000000
        /*0ccc*/ 	.short	0x010a
        /*0cce*/ 	.byte	0x3f
	.zero		1


	//   ....[193]....
        /*0cd0*/ 	.word	0x000077b0
        /*0cd4*/ 	.word	0x00000007
        /*0cd8*/ 	.word	0x00000000
        /*0cdc*/ 	.short	0x010a
        /*0cde*/ 	.byte	0x3f
	.zero		1


	//   ....[194]....
        /*0ce0*/ 	.word	0x00007800
        /*0ce4*/ 	.word	0x00000006
        /*0ce8*/ 	.word	0x00000000
        /*0cec*/ 	.short	0x010a
        /*0cee*/ 	.byte	0x3f
	.zero		1


	//   ....[195]....
        /*0cf0*/ 	.word	0x00007850
        /*0cf4*/ 	.word	0x00000007
        /*0cf8*/ 	.word	0x00000000
        /*0cfc*/ 	.short	0x010a
        /*0cfe*/ 	.byte	0x3f
	.zero		1


	//   ....[196]....
        /*0d00*/ 	.word	0x000078a0
        /*0d04*/ 	.word	0x00000006
        /*0d08*/ 	.word	0x00000000
        /*0d0c*/ 	.short	0x010a
        /*0d0e*/ 	.byte	0x3f
	.zero		1


	//   ....[197]....
        /*0d10*/ 	.word	0x000078f0
        /*0d14*/ 	.word	0x00000007
        /*0d18*/ 	.word	0x00000000
        /*0d1c*/ 	.short	0x010a
        /*0d1e*/ 	.byte	0x3f
	.zero		1


	//   ....[198]....
        /*0d20*/ 	.word	0x00007940
        /*0d24*/ 	.word	0x00000006
        /*0d28*/ 	.word	0x00000000
        /*0d2c*/ 	.short	0x010a
        /*0d2e*/ 	.byte	0x3f
	.zero		1


	//   ....[199]....
        /*0d30*/ 	.word	0x00007990
        /*0d34*/ 	.word	0x00000007
        /*0d38*/ 	.word	0x00000000
        /*0d3c*/ 	.short	0x010a
        /*0d3e*/ 	.byte	0x3f
	.zero		1


	//   ....[200]....
        /*0d40*/ 	.word	0x000079e0
        /*0d44*/ 	.word	0x00000006
        /*0d48*/ 	.word	0x00000000
        /*0d4c*/ 	.short	0x010a
        /*0d4e*/ 	.byte	0x3f
	.zero		1


	//   ....[201]....
        /*0d50*/ 	.word	0x00007a30
        /*0d54*/ 	.word	0x00000007
        /*0d58*/ 	.word	0x00000000
        /*0d5c*/ 	.short	0x010a
        /*0d5e*/ 	.byte	0x3f
	.zero		1


	//   ....[202]....
        /*0d60*/ 	.word	0x00007a80
        /*0d64*/ 	.word	0x00000006
        /*0d68*/ 	.word	0x00000000
        /*0d6c*/ 	.short	0x010a
        /*0d6e*/ 	.byte	0x3f
	.zero		1


	//   ....[203]....
        /*0d70*/ 	.word	0x00007ad0
        /*0d74*/ 	.word	0x00000007
        /*0d78*/ 	.word	0x00000000
        /*0d7c*/ 	.short	0x010a
        /*0d7e*/ 	.byte	0x3f
	.zero		1


	//   ....[204]....
        /*0d80*/ 	.word	0x00007b20
        /*0d84*/ 	.word	0x00000006
        /*0d88*/ 	.word	0x00000000
        /*0d8c*/ 	.short	0x010a
        /*0d8e*/ 	.byte	0x3f
	.zero		1


	//   ....[205]....
        /*0d90*/ 	.word	0x00007b70
        /*0d94*/ 	.word	0x00000007
        /*0d98*/ 	.word	0x00000000
        /*0d9c*/ 	.short	0x010a
        /*0d9e*/ 	.byte	0x3f
	.zero		1


	//   ....[206]....
        /*0da0*/ 	.word	0x00007bc0
        /*0da4*/ 	.word	0x00000006
        /*0da8*/ 	.word	0x00000000
        /*0dac*/ 	.short	0x010a
        /*0dae*/ 	.byte	0x3f
	.zero		1


	//   ....[207]....
        /*0db0*/ 	.word	0x00007c10
        /*0db4*/ 	.word	0x00000007
        /*0db8*/ 	.word	0x00000000
        /*0dbc*/ 	.short	0x010a
        /*0dbe*/ 	.byte	0x3f
	.zero		1


	//   ....[208]....
        /*0dc0*/ 	.word	0x00007c60
        /*0dc4*/ 	.word	0x00000006
        /*0dc8*/ 	.word	0x00000000
        /*0dcc*/ 	.short	0x010a
        /*0dce*/ 	.byte	0x3f
	.zero		1


	//   ....[209]....
        /*0dd0*/ 	.word	0x00007cb0
        /*0dd4*/ 	.word	0x00000007
        /*0dd8*/ 	.word	0x00000000
        /*0ddc*/ 	.short	0x010a
        /*0dde*/ 	.byte	0x3f
	.zero		1


	//   ....[210]....
        /*0de0*/ 	.word	0x00007d00
        /*0de4*/ 	.word	0x00000006
        /*0de8*/ 	.word	0x00000000
        /*0dec*/ 	.short	0x010a
        /*0dee*/ 	.byte	0x3f
	.zero		1


	//   ....[211]....
        /*0df0*/ 	.word	0x00007d50
        /*0df4*/ 	.word	0x00000007
        /*0df8*/ 	.word	0x00000000
        /*0dfc*/ 	.short	0x010a
        /*0dfe*/ 	.byte	0x3f
	.zero		1


	//   ....[212]....
        /*0e00*/ 	.word	0x00007da0
        /*0e04*/ 	.word	0x00000006
        /*0e08*/ 	.word	0x00000000
        /*0e0c*/ 	.short	0x010a
        /*0e0e*/ 	.byte	0x3f
	.zero		1


	//   ....[213]....
        /*0e10*/ 	.word	0x00007df0
        /*0e14*/ 	.word	0x00000007
        /*0e18*/ 	.word	0x00000000
        /*0e1c*/ 	.short	0x010a
        /*0e1e*/ 	.byte	0x3f
	.zero		1


	//   ....[214]....
        /*0e20*/ 	.word	0x00007e40
        /*0e24*/ 	.word	0x00000006
        /*0e28*/ 	.word	0x00000000
        /*0e2c*/ 	.short	0x010a
        /*0e2e*/ 	.byte	0x3f
	.zero		1


	//   ....[215]....
        /*0e30*/ 	.word	0x00007e90
        /*0e34*/ 	.word	0x00000007
        /*0e38*/ 	.word	0x00000000
        /*0e3c*/ 	.short	0x010a
        /*0e3e*/ 	.byte	0x3f
	.zero		1


	//   ....[216]....
        /*0e40*/ 	.word	0x00007ee0
        /*0e44*/ 	.word	0x00000006
        /*0e48*/ 	.word	0x00000000
        /*0e4c*/ 	.short	0x010a
        /*0e4e*/ 	.byte	0x3f
	.zero		1


	//   ....[217]....
        /*0e50*/ 	.word	0x00007f30
        /*0e54*/ 	.word	0x00000007
        /*0e58*/ 	.word	0x00000000
        /*0e5c*/ 	.short	0x010a
        /*0e5e*/ 	.byte	0x3f
	.zero		1


	//   ....[218]....
        /*0e60*/ 	.word	0x00007f80
        /*0e64*/ 	.word	0x00000006
        /*0e68*/ 	.word	0x00000000
        /*0e6c*/ 	.short	0x010a
        /*0e6e*/ 	.byte	0x3f
	.zero		1


	//   ....[219]....
        /*0e70*/ 	.word	0x00007fd0
        /*0e74*/ 	.word	0x00000007
        /*0e78*/ 	.word	0x00000000
        /*0e7c*/ 	.short	0x010a
        /*0e7e*/ 	.byte	0x3f
	.zero		1


	//   ....[220]....
        /*0e80*/ 	.word	0x00008020
        /*0e84*/ 	.word	0x00000006
        /*0e88*/ 	.word	0x00000000
        /*0e8c*/ 	.short	0x010a
        /*0e8e*/ 	.byte	0x3f
	.zero		1


	//   ....[221]....
        /*0e90*/ 	.word	0x00008070
        /*0e94*/ 	.word	0x00000007
        /*0e98*/ 	.word	0x00000000
        /*0e9c*/ 	.short	0x010a
        /*0e9e*/ 	.byte	0x3f
	.zero		1


	//   ....[222]....
        /*0ea0*/ 	.word	0x000080c0
        /*0ea4*/ 	.word	0x00000006
        /*0ea8*/ 	.word	0x00000000
        /*0eac*/ 	.short	0x010a
        /*0eae*/ 	.byte	0x3f
	.zero		1


	//   ....[223]....
        /*0eb0*/ 	.word	0x00008110
        /*0eb4*/ 	.word	0x00000007
        /*0eb8*/ 	.word	0x00000000
        /*0ebc*/ 	.short	0x010a
        /*0ebe*/ 	.byte	0x3f
	.zero		1


	//   ....[224]....
        /*0ec0*/ 	.word	0x00008160
        /*0ec4*/ 	.word	0x00000006
        /*0ec8*/ 	.word	0x00000000
        /*0ecc*/ 	.short	0x010a
        /*0ece*/ 	.byte	0x3f
	.zero		1


	//   ....[225]....
        /*0ed0*/ 	.word	0x000081b0
        /*0ed4*/ 	.word	0x00000007
        /*0ed8*/ 	.word	0x00000000
        /*0edc*/ 	.short	0x010a
        /*0ede*/ 	.byte	0x3f
	.zero		1


	//   ....[226]....
        /*0ee0*/ 	.word	0x00008200
        /*0ee4*/ 	.word	0x00000006
        /*0ee8*/ 	.word	0x00000000
        /*0eec*/ 	.short	0x010a
        /*0eee*/ 	.byte	0x3f
	.zero		1


	//   ....[227]....
        /*0ef0*/ 	.word	0x00008250
        /*0ef4*/ 	.word	0x00000007
        /*0ef8*/ 	.word	0x00000000
        /*0efc*/ 	.short	0x010a
        /*0efe*/ 	.byte	0x3f
	.zero		1


	//   ....[228]....
        /*0f00*/ 	.word	0x000082a0
        /*0f04*/ 	.word	0x00000006
        /*0f08*/ 	.word	0x00000000
        /*0f0c*/ 	.short	0x010a
        /*0f0e*/ 	.byte	0x3f
	.zero		1


	//   ....[229]....
        /*0f10*/ 	.word	0x000082f0
        /*0f14*/ 	.word	0x00000007
        /*0f18*/ 	.word	0x00000000
        /*0f1c*/ 	.short	0x010a
        /*0f1e*/ 	.byte	0x3f
	.zero		1


	//   ....[230]....
        /*0f20*/ 	.word	0x00008340
        /*0f24*/ 	.word	0x00000006
        /*0f28*/ 	.word	0x00000000
        /*0f2c*/ 	.short	0x010a
        /*0f2e*/ 	.byte	0x3f
	.zero		1


	//   ....[231]....
        /*0f30*/ 	.word	0x00008390
        /*0f34*/ 	.word	0x00000007
        /*0f38*/ 	.word	0x00000000
        /*0f3c*/ 	.short	0x010a
        /*0f3e*/ 	.byte	0x3f
	.zero		1


	//   ....[232]....
        /*0f40*/ 	.word	0x000083e0
        /*0f44*/ 	.word	0x00000006
        /*0f48*/ 	.word	0x00000000
        /*0f4c*/ 	.short	0x010a
        /*0f4e*/ 	.byte	0x3f
	.zero		1


	//   ....[233]....
        /*0f50*/ 	.word	0x00008430
        /*0f54*/ 	.word	0x00000007
        /*0f58*/ 	.word	0x00000000
        /*0f5c*/ 	.short	0x010a
        /*0f5e*/ 	.byte	0x3f
	.zero		1


	//   ....[234]....
        /*0f60*/ 	.word	0x00008480
        /*0f64*/ 	.word	0x00000006
        /*0f68*/ 	.word	0x00000000
        /*0f6c*/ 	.short	0x010a
        /*0f6e*/ 	.byte	0x3f
	.zero		1


	//   ....[235]....
        /*0f70*/ 	.word	0x000084d0
        /*0f74*/ 	.word	0x00000007
        /*0f78*/ 	.word	0x00000000
        /*0f7c*/ 	.short	0x010a
        /*0f7e*/ 	.byte	0x3f
	.zero		1


	//   ....[236]....
        /*0f80*/ 	.word	0x00008520
        /*0f84*/ 	.word	0x00000006
        /*0f88*/ 	.word	0x00000000
        /*0f8c*/ 	.short	0x010a
        /*0f8e*/ 	.byte	0x3f
	.zero		1


	//   ....[237]....
        /*0f90*/ 	.word	0x00008570
        /*0f94*/ 	.word	0x00000007
        /*0f98*/ 	.word	0x00000000
        /*0f9c*/ 	.short	0x010a
        /*0f9e*/ 	.byte	0x3f
	.zero		1


	//   ....[238]....
        /*0fa0*/ 	.word	0x000085c0
        /*0fa4*/ 	.word	0x00000006
        /*0fa8*/ 	.word	0x00000000
        /*0fac*/ 	.short	0x010a
        /*0fae*/ 	.byte	0x3f
	.zero		1


	//   ....[239]....
        /*0fb0*/ 	.word	0x00008610
        /*0fb4*/ 	.word	0x00000007
        /*0fb8*/ 	.word	0x00000000
        /*0fbc*/ 	.short	0x010a
        /*0fbe*/ 	.byte	0x3f
	.zero		1


	//   ....[240]....
        /*0fc0*/ 	.word	0x00008660
        /*0fc4*/ 	.word	0x00000006
        /*0fc8*/ 	.word	0x00000000
        /*0fcc*/ 	.short	0x010a
        /*0fce*/ 	.byte	0x3f
	.zero		1


	//   ....[241]....
        /*0fd0*/ 	.word	0x000086b0
        /*0fd4*/ 	.word	0x00000007
        /*0fd8*/ 	.word	0x00000000
        /*0fdc*/ 	.short	0x010a
        /*0fde*/ 	.byte	0x3f
	.zero		1


	//   ....[242]....
        /*0fe0*/ 	.word	0x00008700
        /*0fe4*/ 	.word	0x00000006
        /*0fe8*/ 	.word	0x00000000
        /*0fec*/ 	.short	0x010a
        /*0fee*/ 	.byte	0x3f
	.zero		1


	//   ....[243]....
        /*0ff0*/ 	.word	0x00008750
        /*0ff4*/ 	.word	0x00000007
        /*0ff8*/ 	.word	0x00000000
        /*0ffc*/ 	.short	0x010a
        /*0ffe*/ 	.byte	0x3f
	.zero		1


	//   ....[244]....
        /*1000*/ 	.word	0x000087a0
        /*1004*/ 	.word	0x00000006
        /*1008*/ 	.word	0x00000000
        /*100c*/ 	.short	0x010a
        /*100e*/ 	.byte	0x3f
	.zero		1


	//   ....[245]....
        /*1010*/ 	.word	0x000087f0
        /*1014*/ 	.word	0x00000007
        /*1018*/ 	.word	0x00000000
        /*101c*/ 	.short	0x010a
        /*101e*/ 	.byte	0x3f
	.zero		1


	//----- nvinfo : EIATTR_NUM_MBARRIERS
	.align		4
.L_37:
        /*1020*/ 	.byte	0x03, 0x38
        /*1022*/ 	.short	0x0076


	//----- nvinfo : EIATTR_EXIT_INSTR_OFFSETS
	.align		4
        /*1024*/ 	.byte	0x04, 0x1c
        /*1026*/ 	.short	(.L_39 - .L_38)


	//   ....[0]....
.L_38:
        /*1028*/ 	.word	0x00001830


	//   ....[1]....
        /*102c*/ 	.word	0x00001890


	//   ....[2]....
        /*1030*/ 	.word	0x00004780


	//   ....[3]....
        /*1034*/ 	.word	0x000047b0


	//   ....[4]....
        /*1038*/ 	.word	0x00007440


	//----- nvinfo : EIATTR_MAX_THREADS
	.align		4
.L_39:
        /*103c*/ 	.byte	0x04, 0x05
        /*103e*/ 	.short	(.L_41 - .L_40)
.L_40:
        /*1040*/ 	.word	0x00000180
        /*1044*/ 	.word	0x00000001
        /*1048*/ 	.word	0x00000001


	//----- nvinfo : EIATTR_CRS_STACK_SIZE
	.align		4
.L_41:
        /*104c*/ 	.byte	0x04, 0x1e
        /*104e*/ 	.short	(.L_43 - .L_42)
.L_42:
        /*1050*/ 	.word	0x00000000


	//----- nvinfo : EIATTR_CBANK_PARAM_SIZE
	.align		4
.L_43:
        /*1054*/ 	.byte	0x03, 0x19
        /*1056*/ 	.short	0x0470


	//----- nvinfo : EIATTR_PARAM_CBANK
	.align		4
        /*1058*/ 	.byte	0x04, 0x0a
        /*105a*/ 	.short	(.L_45 - .L_44)
	.align		4
.L_44:
        /*105c*/ 	.word	index@(.nv.constant0._ZN7cutlass13device_kernelINS_4gemm6kernel13GemmUniversalIN4cute5tupleIJiiiiEEENS1_10collective13CollectiveMmaINS1_34MainloopSm90TmaGmmaWarpSpecializedILi56ENS5_IJNS4_1CILi1EEESB_SB_EEENS1_32KernelTmaWarpSpecializedPingpongEEENS5_IJNSA_ILi64EEESF_NSA_ILi32EEEEEEaNS5_IJlSB_lEEEaSI_NS4_8TiledMMAINS4_8MMA_AtomIJNS4_4SM904GMMA26MMA_64x64x32_S32S8S8_SS_TNEEEENS4_6LayoutISC_NS5_IJNSA_ILi0EEESQ_SQ_EEEEENS5_IJNS4_10UnderscoreEST_ST_EEEEENS4_13SM90_TMA_LOADENS4_14ComposedLayoutINS4_7SwizzleILi1ELi4ELi3EEENS4_18smem_ptr_flag_bitsILi8EEENSP_INS5_IJNSA_ILi8EEESG_EEENS5_IJSG_SB_EEEEEEEvNS4_8identityESW_S16_vS17_EENS_8epilogue10collective6detail29Sm90TmaWarpSpecializedAdapterINS1A_15DefaultEpilogueIaSI_SI_NS19_6thread17LinearCombinationIaLi1EiiLNS1E_9ScaleType4KindE0ELNS_15FloatRoundStyleE2EaEENS1_15EpilogueDefaultEEEEEvvEEEEvNT_6ParamsE)
        /*1060*/ 	.short	0x0210
        /*1062*/ 	.short	0x0470


	//----- nvinfo : EIATTR_SW_WAR
	.align		4
.L_45:
        /*1064*/ 	.byte	0x04, 0x36
        /*1066*/ 	.short	(.L_47 - .L_46)
.L_46:
        /*1068*/ 	.word	0x00000008
.L_47:


//--------------------- .nv.callgraph             --------------------------
	.section	.nv.callgraph,"",@"SHT_CUDA_CALLGRAPH"
	.align	4
	.sectionentsize	8
	.align		4
        /*0000*/ 	.word	0x00000000
	.align		4
        /*0004*/ 	.word	0xffffffff
	.align		4
        /*0008*/ 	.word	index@(_ZN7cutlass13device_kernelINS_4gemm6kernel13GemmUniversalIN4cute5tupleIJiiiiEEENS1_10collective13CollectiveMmaINS1_34MainloopSm90TmaGmmaWarpSpecializedILi56ENS5_IJNS4_1CILi1EEESB_SB_EEENS1_32KernelTmaWarpSpecializedPingpongEEENS5_IJNSA_ILi64EEESF_NSA_ILi32EEEEEEaNS5_IJlSB_lEEEaSI_NS4_8TiledMMAINS4_8MMA_AtomIJNS4_4SM904GMMA26MMA_64x64x32_S32S8S8_SS_TNEEEENS4_6LayoutISC_NS5_IJNSA_ILi0EEESQ_SQ_EEEEENS5_IJNS4_10UnderscoreEST_ST_EEEEENS4_13SM90_TMA_LOADENS4_14ComposedLayoutINS4_7SwizzleILi1ELi4ELi3EEENS4_18smem_ptr_flag_bitsILi8EEENSP_INS5_IJNSA_ILi8EEESG_EEENS5_IJSG_SB_EEEEEEEvNS4_8identityESW_S16_vS17_EENS_8epilogue10collective6detail29Sm90TmaWarpSpecializedAdapterINS1A_15DefaultEpilogueIaSI_SI_NS19_6thread17LinearCombinationIaLi1EiiLNS1E_9ScaleType4KindE0ELNS_15FloatRoundStyleE2EaEENS1_15EpilogueDefaultEEEEEvvEEEEvNT_6ParamsE)
	.align		4
        /*000c*/ 	.word	index@(__assertfail)
	.align		4
        /*0010*/ 	.word	0x00000000
	.align		4
        /*0014*/ 	.word	0xfffffffe
	.align		4
        /*0018*/ 	.word	0x00000000
	.align		4
        /*001c*/ 	.word	0xfffffffd
	.align		4
        /*0020*/ 	.word	0x00000000
	.align		4
        /*0024*/ 	.word	0xfffffffc


//--------------------- .nv.constant4             --------------------------
	.section	.nv.constant4,"a",@progbits
	.align	8
	.align		8
.nv.constant4:
        /*0000*/ 	.dword	__assertfail
	.align		8
        /*0008*/ 	.dword	__unnamed_1
	.align		8
        /*0010*/ 	.dword	_ZN40_INTERNAL_5ad0bca0_4_k_cu_d6b0d886_159334cuda3std3__45__cpo5beginE
	.align		8
        /*0018*/ 	.dword	_ZN40_INTERNAL_5ad0bca0_4_k_cu_d6b0d886_159334cuda3std3__45__cpo3endE
	.align		8
        /*0020*/ 	.dword	_ZN40_INTERNAL_5ad0bca0_4_k_cu_d6b0d886_159334cuda3std3__45__cpo6cbeginE
	.align		8
        /*0028*/ 	.dword	_ZN40_INTERNAL_5ad0bca0_4_k_cu_d6b0d886_159334cuda3std3__45__cpo4cendE
	.align		8
        /*0030*/ 	.dword	_ZN40_INTERNAL_5ad0bca0_4_k_cu_d6b0d886_159334cuda3std3__442_GLOBAL__N__5ad0bca0_4_k_cu_d6b0d886_159336ignoreE
	.align		8
        /*0038*/ 	.dword	_ZN40_INTERNAL_5ad0bca0_4_k_cu_d6b0d886_159334cuda3std3__419piecewise_constructE
	.align		8
        /*0040*/ 	.dword	_ZN40_INTERNAL_5ad0bca0_4_k_cu_d6b0d886_159334cuda3std3__48in_placeE
	.align		8
        /*0048*/ 	.dword	_ZN40_INTERNAL_5ad0bca0_4_k_cu_d6b0d886_159334cuda3std6ranges3__45__cpo4swapE
	.align		8
        /*0050*/ 	.dword	_ZN40_INTERNAL_5ad0bca0_4_k_cu_d6b0d886_159334cuda3std6ranges3__45__cpo9iter_moveE
	.align		8
        /*0058*/ 	.dword	_ZN40_INTERNAL_5ad0bca0_4_k_cu_d6b0d886_159334cute7productE
	.align		8
        /*0060*/ 	.dword	_ZN40_INTERNAL_5ad0bca0_4_k_cu_d6b0d886_159334cute1_E
	.align		8
        /*0068*/ 	.dword	$str$22
	.align		8
        /*0070*/ 	.dword	$str$23


//--------------------- .text._ZN7cutlass13device_kernelINS_4gemm6kernel13GemmUniversalIN4cute5tupleIJiiiiEEENS1_10collective13CollectiveMmaINS1_34MainloopSm90TmaGmmaWarpSpecializedILi56ENS5_IJNS4_1CILi1EEESB_SB_EEENS1_32KernelTmaWarpSpecializedPingpongEEENS5_IJNSA_ILi64EEESF_NSA_ILi32EEEEEEaNS5_IJlSB_lEEEaSI_NS4_8TiledMMAINS4_8MMA_AtomIJNS4_4SM904GMMA26MMA_64x64x32_S32S8S8_SS_TNEEEENS4_6LayoutISC_NS5_IJNSA_ILi0EEESQ_SQ_EEEEENS5_IJNS4_10UnderscoreEST_ST_EEEEENS4_13SM90_TMA_LOADENS4_14ComposedLayoutINS4_7SwizzleILi1ELi4ELi3EEENS4_18smem_ptr_flag_bitsILi8EEENSP_INS5_IJNSA_ILi8EEESG_EEENS5_IJSG_SB_EEEEEEEvNS4_8identityESW_S16_vS17_EENS_8epilogue10collective6detail29Sm90TmaWarpSpecializedAdapterINS1A_15DefaultEpilogueIaSI_SI_NS19_6thread17LinearCombinationIaLi1EiiLNS1E_9ScaleType4KindE0ELNS_15FloatRoundStyleE2EaEENS1_15EpilogueDefaultEEEEEvvEEEEvNT_6ParamsE --------------------------
	.section	.text._ZN7cutlass13device_kernelINS_4gemm6kernel13GemmUniversalIN4cute5tupleIJiiiiEEENS1_10collective13CollectiveMmaINS1_34MainloopSm90TmaGmmaWarpSpecializedILi56ENS5_IJNS4_1CILi1EEESB_SB_EEENS1_32KernelTmaWarpSpecializedPingpongEEENS5_IJNSA_ILi64EEESF_NSA_ILi32EEEEEEaNS5_IJlSB_lEEEaSI_NS4_8TiledMMAINS4_8MMA_AtomIJNS4_4SM904GMMA26MMA_64x64x32_S32S8S8_SS_TNEEEENS4_6LayoutISC_NS5_IJNSA_ILi0EEESQ_SQ_EEEEENS5_IJNS4_10UnderscoreEST_ST_EEEEENS4_13SM90_TMA_LOADENS4_14ComposedLayoutINS4_7SwizzleILi1ELi4ELi3EEENS4_18smem_ptr_flag_bitsILi8EEENSP_INS5_IJNSA_ILi8EEESG_EEENS5_IJSG_SB_EEEEEEEvNS4_8identityESW_S16_vS17_EENS_8epilogue10collective6detail29Sm90TmaWarpSpecializedAdapterINS1A_15DefaultEpilogueIaSI_SI_NS19_6thread17LinearCombinationIaLi1EiiLNS1E_9ScaleType4KindE0ELNS_15FloatRoundStyleE2EaEENS1_15EpilogueDefaultEEEEEvvEEEEvNT_6ParamsE,"ax",@progbits
	.align	128
.text._ZN7cutlass13device_kernelINS_4gemm6kernel13GemmUniversalIN4cute5tupleIJiiiiEEENS1_10collective13CollectiveMmaINS1_34MainloopSm90TmaGmmaWarpSpecializedILi56ENS5_IJNS4_1CILi1EEESB_SB_EEENS1_32KernelTmaWarpSpecializedPingpongEEENS5_IJNSA_ILi64EEESF_NSA_ILi32EEEEEEaNS5_IJlSB_lEEEaSI_NS4_8TiledMMAINS4_8MMA_AtomIJNS4_4SM904GMMA26MMA_64x64x32_S32S8S8_SS_TNEEEENS4_6LayoutISC_NS5_IJNSA_ILi0EEESQ_SQ_EEEEENS5_IJNS4_10UnderscoreEST_ST_EEEEENS4_13SM90_TMA_LOADENS4_14ComposedLayoutINS4_7SwizzleILi1ELi4ELi3EEENS4_18smem_ptr_flag_bitsILi8EEENSP_INS5_IJNSA_ILi8EEESG_EEENS5_IJSG_SB_EEEEEEEvNS4_8identityESW_S16_vS17_EENS_8epilogue10collective6detail29Sm90TmaWarpSpecializedAdapterINS1A_15DefaultEpilogueIaSI_SI_NS19_6thread17LinearCombinationIaLi1EiiLNS1E_9ScaleType4KindE0ELNS_15FloatRoundStyleE2EaEENS1_15EpilogueDefaultEEEEEvvEEEEvNT_6ParamsE:
        .type           _ZN7cutlass13device_kernelINS_4gemm6kernel13GemmUniversalIN4cute5tupleIJiiiiEEENS1_10collective13CollectiveMmaINS1_34MainloopSm90TmaGmmaWarpSpecializedILi56ENS5_IJNS4_1CILi1EEESB_SB_EEENS1_32KernelTmaWarpSpecializedPingpongEEENS5_IJNSA_ILi64EEESF_NSA_ILi32EEEEEEaNS5_IJlSB_lEEEaSI_NS4_8TiledMMAINS4_8MMA_AtomIJNS4_4SM904GMMA26MMA_64x64x32_S32S8S8_SS_TNEEEENS4_6LayoutISC_NS5_IJNSA_ILi0EEESQ_SQ_EEEEENS5_IJNS4_10UnderscoreEST_ST_EEEEENS4_13SM90_TMA_LOADENS4_14ComposedLayoutINS4_7SwizzleILi1ELi4ELi3EEENS4_18smem_ptr_flag_bitsILi8EEENSP_INS5_IJNSA_ILi8EEESG_EEENS5_IJSG_SB_EEEEEEEvNS4_8identityESW_S16_vS17_EENS_8epilogue10collective6detail29Sm90TmaWarpSpecializedAdapterINS1A_15DefaultEpilogueIaSI_SI_NS19_6thread17LinearCombinationIaLi1EiiLNS1E_9ScaleType4KindE0ELNS_15FloatRoundStyleE2EaEENS1_15EpilogueDefaultEEEEEvvEEEEvNT_6ParamsE,@function
        .size           _ZN7cutlass13device_kernelINS_4gemm6kernel13GemmUniversalIN4cute5tupleIJiiiiEEENS1_10collective13CollectiveMmaINS1_34MainloopSm90TmaGmmaWarpSpecializedILi56ENS5_IJNS4_1CILi1EEESB_SB_EEENS1_32KernelTmaWarpSpecializedPingpongEEENS5_IJNSA_ILi64EEESF_NSA_ILi32EEEEEEaNS5_IJlSB_lEEEaSI_NS4_8TiledMMAINS4_8MMA_AtomIJNS4_4SM904GMMA26MMA_64x64x32_S32S8S8_SS_TNEEEENS4_6LayoutISC_NS5_IJNSA_ILi0EEESQ_SQ_EEEEENS5_IJNS4_10UnderscoreEST_ST_EEEEENS4_13SM90_TMA_LOADENS4_14ComposedLayoutINS4_7SwizzleILi1ELi4ELi3EEENS4_18smem_ptr_flag_bitsILi8EEENSP_INS5_IJNSA_ILi8EEESG_EEENS5_IJSG_SB_EEEEEEEvNS4_8identityESW_S16_vS17_EENS_8epilogue10collective6detail29Sm90TmaWarpSpecializedAdapterINS1A_15DefaultEpilogueIaSI_SI_NS19_6thread17LinearCombinationIaLi1EiiLNS1E_9ScaleType4KindE0ELNS_15FloatRoundStyleE2EaEENS1_15EpilogueDefaultEEEEEvvEEEEvNT_6ParamsE,(.L_x_242 - _ZN7cutlass13device_kernelINS_4gemm6kernel13GemmUniversalIN4cute5tupleIJiiiiEEENS1_10collective13CollectiveMmaINS1_34MainloopSm90TmaGmmaWarpSpecializedILi56ENS5_IJNS4_1CILi1EEESB_SB_EEENS1_32KernelTmaWarpSpecializedPingpongEEENS5_IJNSA_ILi64EEESF_NSA_ILi32EEEEEEaNS5_IJlSB_lEEEaSI_NS4_8TiledMMAINS4_8MMA_AtomIJNS4_4SM904GMMA26MMA_64x64x32_S32S8S8_SS_TNEEEENS4_6LayoutISC_NS5_IJNSA_ILi0EEESQ_SQ_EEEEENS5_IJNS4_10UnderscoreEST_ST_EEEEENS4_13SM90_TMA_LOADENS4_14ComposedLayoutINS4_7SwizzleILi1ELi4ELi3EEENS4_18smem_ptr_flag_bitsILi8EEENSP_INS5_IJNSA_ILi8EEESG_EEENS5_IJSG_SB_EEEEEEEvNS4_8identityESW_S16_vS17_EENS_8epilogue10collective6detail29Sm90TmaWarpSpecializedAdapterINS1A_15DefaultEpilogueIaSI_SI_NS19_6thread17LinearCombinationIaLi1EiiLNS1E_9ScaleType4KindE0ELNS_15FloatRoundStyleE2EaEENS1_15EpilogueDefaultEEEEEvvEEEEvNT_6ParamsE)
        .other          _ZN7cutlass13device_kernelINS_4gemm6kernel13GemmUniversalIN4cute5tupleIJiiiiEEENS1_10collective13CollectiveMmaINS1_34MainloopSm90TmaGmmaWarpSpecializedILi56ENS5_IJNS4_1CILi1EEESB_SB_EEENS1_32KernelTmaWarpSpecializedPingpongEEENS5_IJNSA_ILi64EEESF_NSA_ILi32EEEEEEaNS5_IJlSB_lEEEaSI_NS4_8TiledMMAINS4_8MMA_AtomIJNS4_4SM904GMMA26MMA_64x64x32_S32S8S8_SS_TNEEEENS4_6LayoutISC_NS5_IJNSA_ILi0EEESQ_SQ_EEEEENS5_IJNS4_10UnderscoreEST_ST_EEEEENS4_13SM90_TMA_LOADENS4_14ComposedLayoutINS4_7SwizzleILi1ELi4ELi3EEENS4_18smem_ptr_flag_bitsILi8EEENSP_INS5_IJNSA_ILi8EEESG_EEENS5_IJSG_SB_EEEEEEEvNS4_8identityESW_S16_vS17_EENS_8epilogue10collective6detail29Sm90TmaWarpSpecializedAdapterINS1A_15DefaultEpilogueIaSI_SI_NS19_6thread17LinearCombinationIaLi1EiiLNS1E_9ScaleType4KindE0ELNS_15FloatRoundStyleE2EaEENS1_15EpilogueDefaultEEEEEvvEEEEvNT_6ParamsE,@"STO_CUDA_ENTRY STV_DEFAULT"
_ZN7cutlass13device_kernelINS_4gemm6kernel13GemmUniversalIN4cute5tupleIJiiiiEEENS1_10collective13CollectiveMmaINS1_34MainloopSm90TmaGmmaWarpSpecializedILi56ENS5_IJNS4_1CILi1EEESB_SB_EEENS1_32KernelTmaWarpSpecializedPingpongEEENS5_IJNSA_ILi64EEESF_NSA_ILi32EEEEEEaNS5_IJlSB_lEEEaSI_NS4_8TiledMMAINS4_8MMA_AtomIJNS4_4SM904GMMA26MMA_64x64x32_S32S8S8_SS_TNEEEENS4_6LayoutISC_NS5_IJNSA_ILi0EEESQ_SQ_EEEEENS5_IJNS4_10UnderscoreEST_ST_EEEEENS4_13SM90_TMA_LOADENS4_14ComposedLayoutINS4_7SwizzleILi1ELi4ELi3EEENS4_18smem_ptr_flag_bitsILi8EEENSP_INS5_IJNSA_ILi8EEESG_EEENS5_IJSG_SB_EEEEEEEvNS4_8identityESW_S16_vS17_EENS_8epilogue10collective6detail29Sm90TmaWarpSpecializedAdapterINS1A_15DefaultEpilogueIaSI_SI_NS19_6thread17LinearCombinationIaLi1EiiLNS1E_9ScaleType4KindE0ELNS_15FloatRoundStyleE2EaEENS1_15EpilogueDefaultEEEEEvvEEEEvNT_6ParamsE:
[----:B------:R-:W0:Y:S02]  /*0000*/  LDC R1, c[0x0][0x28] ;  /* 0x00000a00ff017b82 */ /* 0x000e240000000800 */
[----:B0-----:R-:W-:Y:S01]  /*0010*/  VIADD R1, R1, 0xfffffff8 ;  /* 0xfffffff801017836 */ /* 0x001fe20000000000 */
[----:B------:R-:W0:Y:S01]  /*0020*/  S2R R4, SR_TID.X ;  /* 0x0000000000047919 */ /* 0x000e220000002100 */
[----:B------:R-:W-:Y:S01]  /*0030*/  ELECT P0, URZ, PT ;  /* 0x00000000003f782f */ /* 0x000fe20003800000 */
[----:B------:R-:W-:Y:S01]  /*0040*/  BSSY B0, `(.L_x_0) ;  /* 0x000000f000007945 */ /* 0x000fe20003800000 */
[--C-:B0-----:R-:W-:Y:S02]  /*0050*/  SHF.R.U32.HI R0, RZ, 0x5, R4.reuse ;  /* 0x00000005ff007819 */ /* 0x101fe40000011604 */
[----:B------:R-:W-:-:S03]  /*0060*/  SHF.R.U32.HI R5, RZ, 0x7, R4 ;  /* 0x00000007ff057819 */ /* 0x000fc60000011604 */
[----:B------:R-:W0:Y:S04]  /*0070*/  SHFL.IDX PT, R2, R0, RZ, 0x1f ;  /* 0x00001fff00027589 */ /* 0x000e2800000e0000 */
[----:B------:R1:W2:Y:S01]  /*0080*/  SHFL.IDX PT, R7, R5, RZ, 0x1f ;  /* 0x00001fff05077589 */ /* 0x0002a200000e0000 */
[----:B0-----:R-:W-:-:S13]  /*0090*/  ISETP.NE.OR P0, PT, R2, RZ, !P0 ;  /* 0x000000ff0200720c */ /* 0x001fda0004705670 */
[----:B-12---:R-:W-:Y:S05]  /*00a0*/  @P0 BRA `(.L_x_1) ;  /* 0x0000000000200947 */ /* 0x006fea0003800000 */
[----:B------:R-:W-:Y:S02]  /*00b0*/  ULDC.64 UR4, c[0x0][0x198] ;  /* 0x0000660000047ab9 */ /* 0x000fe40000000a00 */
[----:B------:R-:W-:Y:S02]  /*00c0*/  UIADD3 UR6, UP0, UR4, 0xf0, URZ ;  /* 0x000000f004067890 */ /* 0x000fe4000ff1e03f */
[----:B------:R-:W-:Y:S02]  /*00d0*/  UIADD3 UR4, UP1, UR4, 0x1f0, URZ ;  /* 0x000001f004047890 */ /* 0x000fe4000ff3e03f */
[----:B------:R-:W-:Y:S02]  /*00e0*/  UIADD3.X UR7, URZ, UR5, URZ, UP0, !UPT ;  /* 0x000000053f077290 */ /* 0x000fe400087fe43f */
[----:B------:R-:W-:-:S07]  /*00f0*/  UIADD3.X UR5, URZ, UR5, URZ, UP1, !UPT ;  /* 0x000000053f057290 */ /* 0x000fce0008ffe43f */
[----:B------:R0:W-:Y:S02]  /*0100*/  UTMACCTL.PF [UR6] ;  /* 0x00000000060079b9 */ /* 0x0001e40008040000 */
[----:B------:R0:W-:Y:S02]  /*0110*/  UTMACCTL.PF [UR4] ;  /* 0x00000000040079b9 */ /* 0x0001e40008040000 */
[----:B0-----:R-:W-:Y:S01]  /*0120*/  NOP ;  /* 0x0000000000007918 */ /* 0x001fe20000000000 */
.L_x_1:
[----:B------:R-:W-:Y:S05]  /*0130*/  BSYNC B0 ;  /* 0x0000000000007941 */ /* 0x000fea0003800000 */
.L_x_0:
[----:B------:R-:W0:Y:S02]  /*0140*/  SHFL.IDX PT, R3, R0, RZ, 0x1f ;  /* 0x00001fff00037589 */ /* 0x000e2400000e0000 */
[----:B0-----:R-:W-:-:S13]  /*0150*/  ISETP.NE.AND P0, PT, R3, RZ, PT ;  /* 0x000000ff0300720c */ /* 0x001fda0003f05270 */
[----:B------:R-:W-:Y:S05]  /*0160*/  @P0 BRA `(.L_x_2) ;  /* 0x0000000800040947 */ /* 0x000fea0003800000 */
[----:B------:R-:W-:Y:S01]  /*0170*/  ELECT P0, URZ, PT ;  /* 0x00000000003f782f */ /* 0x000fe20003800000 */
[----:B------:R-:W-:-:S12]  /*0180*/  BSSY B0, `(.L_x_2) ;  /* 0x000007f000007945 */ /* 0x000fd80003800000 */
[----:B------:R-:W-:Y:S05]  /*0190*/  @!P0 BRA `(.L_x_3) ;  /* 0x0000000400f48947 */ /* 0x000fea0003800000 */
[----:B------:R-:W0:Y:S01]  /*01a0*/  S2UR UR8, SR_CgaCtaId ;  /* 0x00000000000879c3 */ /* 0x000e220000008800 */
[----:B------:R-:W-:Y:S01]  /*01b0*/  UMOV UR4, 0x400 ;  /* 0x0000040000047882 */ /* 0x000fe20000000000 */
[----:B------:R-:W-:Y:S01]  /*01c0*/  UMOV UR5, 0x1 ;  /* 0x0000000100057882 */ /* 0x000fe20000000000 */
[----:B------:R-:W-:Y:S02]  /*01d0*/  UMOV UR6, 0x80 ;  /* 0x0000008000067882 */ /* 0x000fe40000000000 */
[----:B------:R-:W-:-:S04]  /*01e0*/  UIADD3 UR6, -UR6, 0x100000, URZ ;  /* 0x0010000006067890 */ /* 0x000fc8000fffe13f */
[----:B------:R-:W-:Y:S02]  /*01f0*/  USHF.L.U32 UR7, UR6, 0xb, URZ ;  /* 0x0000000b06077899 */ /* 0x000fe4000800063f */
[----:B------:R-:W-:Y:S02]  /*0200*/  USHF.L.U32 UR6, UR6, 0x1, URZ ;  /* 0x0000000106067899 */ /* 0x000fe4000800063f */
[----:B0-----:R-:W-:Y:S02]  /*0210*/  ULEA UR8, UR8, UR4, 0x18 ;  /* 0x0000000408087291 */ /* 0x001fe4000f8ec03f */
[----:B------:R-:W-:-:S04]  /*0220*/  UIADD3 UR4, -UR5, 0x100000, URZ ;  /* 0x0010000005047890 */ /* 0x000fc8000fffe13f */
[----:B------:R-:W-:Y:S02]  /*0230*/  USHF.L.U32 UR5, UR4, 0xb, URZ ;  /* 0x0000000b04057899 */ /* 0x000fe4000800063f */
[----:B------:R-:W-:Y:S01]  /*0240*/  USHF.L.U32 UR4, UR4, 0x1, URZ ;  /* 0x0000000104047899 */ /* 0x000fe2000800063f */
[----:B------:R-:W0:Y:S11]  /*0250*/  FENCE.VIEW.ASYNC.S ;  /* 0x00000000000073c6 */ /* 0x000e360000000000 */
[----:B0-----:R0:W1:Y:S01]  /*0260*/  SYNCS.EXCH.64 URZ, [UR8], UR4 ;  /* 0x00000004083f75b2 */ /* 0x0010620008000100 */
[----:B------:R0:W2:Y:S01]  /*0270*/  SYNCS.EXCH.64 URZ, [UR8+0x1c0], UR6 ;  /* 0x0001c006083f75b2 */ /* 0x0000a20008000100 */
[----:B------:R0:W3:Y:S01]  /*0280*/  SYNCS.EXCH.64 URZ, [UR8+0x8], UR4 ;  /* 0x00000804083f75b2 */ /* 0x0000e20008000100 */
[----:B------:R0:W4:Y:S01]  /*0290*/  SYNCS.EXCH.64 URZ, [UR8+0x1c8], UR6 ;  /* 0x0001c806083f75b2 */ /* 0x0001220008000100 */
[----:B------:R0:W0:Y:S01]  /*02a0*/  SYNCS.EXCH.64 URZ, [UR8+0x10], UR4 ;  /* 0x00001004083f75b2 */ /* 0x0000220008000100 */
        /* <DEDUP_REMOVED lines=107> */
[----:B-1234-:R-:W-:Y:S01]  /*0960*/  NOP ;  /* 0x0000000000007918 */ /* 0x01efe20000000000 */
.L_x_3:
[----:B0-----:R-:W-:Y:S05]  /*0970*/  BSYNC B0 ;  /* 0x0000000000007941 */ /* 0x001fea0003800000 */
.L_x_2:
[----:B------:R-:W0:Y:S01]  /*0980*/  SHFL.IDX PT, R6, R0, RZ, 0x1f ;  /* 0x00001fff00067589 */ /* 0x000e2200000e0000 */
[----:B------:R-:W-:Y:S01]  /*0990*/  ELECT P0, URZ, PT ;  /* 0x00000000003f782f */ /* 0x000fe20003800000 */
[----:B------:R-:W-:Y:S01]  /*09a0*/  NOP ;  /* 0x0000000000007918 */ /* 0x000fe20000000000 */
[----:B------:R-:W-:Y:S01]  /*09b0*/  ELECT P1, URZ, PT ;  /* 0x00000000003f782f */ /* 0x000fe20003820000 */
[----:B------:R-:W1:Y:S01]  /*09c0*/  SHFL.IDX PT, R3, R0, RZ, 0x1f ;  /* 0x00001fff00037589 */ /* 0x000e6200000e0000 */
[----:B------:R-:W-:Y:S01]  /*09d0*/  UMOV UR4, 0x20 ;  /* 0x0000002000047882 */ /* 0x000fe20000000000 */
[----:B------:R-:W-:Y:S01]  /*09e0*/  UMOV UR11, 0x80 ;  /* 0x00000080000b7882 */ /* 0x000fe20000000000 */
[----:B------:R-:W-:Y:S01]  /*09f0*/  NOP ;  /* 0x0000000000007918 */ /* 0x000fe20000000000 */
[----:B------:R-:W2:Y:S01]  /*0a00*/  SHFL.IDX PT, R5, R5, RZ, 0x1f ;  /* 0x00001fff05057589 */ /* 0x000ea200000e0000 */
[C---:B------:R-:W-:Y:S01]  /*0a10*/  VIADD R31, R7.reuse, 0xffffffff ;  /* 0xffffffff071f7836 */ /* 0x040fe20000000000 */
[----:B------:R-:W-:Y:S01]  /*0a20*/  ULDC.64 UR36, c[0x0][0x208] ;  /* 0x0000820000247ab9 */ /* 0x000fe20000000a00 */
[----:B------:R-:W-:-:S03]  /*0a30*/  ISETP.NE.AND P2, PT, R7, RZ, PT ;  /* 0x000000ff0700720c */ /* 0x000fc60003f45270 */
[----:B------:R-:W-:Y:S02]  /*0a40*/  ISETP.GE.U32.AND P3, PT, R31, 0x2, PT ;  /* 0x000000021f00780c */ /* 0x000fe40003f66070 */
[----:B0-----:R-:W-:Y:S02]  /*0a50*/  ISETP.NE.OR P0, PT, R6, RZ, !P0 ;  /* 0x000000ff0600720c */ /* 0x001fe40004705670 */
[----:B-1----:R-:W-:Y:S02]  /*0a60*/  ISETP.NE.OR P1, PT, R3, RZ, !P1 ;  /* 0x000000ff0300720c */ /* 0x002fe40004f25670 */
[----:B------:R-:W-:Y:S02]  /*0a70*/  SHF.R.S32.HI R3, RZ, 0x1f, R2 ;  /* 0x0000001fff037819 */ /* 0x000fe40000011402 */
[----:B--2---:R-:W-:Y:S02]  /*0a80*/  R2UR UR44, R5 ;  /* 0x00000000052c72ca */ /* 0x004fe400000e0000 */
[----:B------:R-:W-:-:S05]  /*0a90*/  LEA.HI R3, R3, R2, RZ, 0x2 ;  /* 0x0000000203037211 */ /* 0x000fca00078f10ff */
[----:B------:R-:W-:Y:S01]  /*0aa0*/  VOTEU.ALL UP0, P0 ;  /* 0x00000000003f7886 */ /* 0x000fe20000000000 */
[----:B------:R-:W-:Y:S01]  /*0ab0*/  LOP3.LUT R3, R3, 0xfffffffc, RZ, 0xc0, !PT ;  /* 0xfffffffc03037812 */ /* 0x000fe200078ec0ff */
[----:B------:R-:W-:-:S03]  /*0ac0*/  VOTEU.ALL UP1, P1 ;  /* 0x00000000003f7886 */ /* 0x000fc60000820000 */
[----:B------:R-:W0:Y:S01]  /*0ad0*/  @!UP0 S2UR UR7, SR_CgaCtaId ;  /* 0x00000000000789c3 */ /* 0x000e220000008800 */
[----:B------:R-:W-:Y:S01]  /*0ae0*/  @!UP0 UMOV UR6, 0x400 ;  /* 0x0000040000068882 */ /* 0x000fe20000000000 */
[----:B------:R-:W-:-:S04]  /*0af0*/  @!UP0 UIADD3 UR4, -UR4, 0x100000, URZ ;  /* 0x0010000004048890 */ /* 0x000fc8000fffe13f */
[----:B------:R-:W-:Y:S02]  /*0b00*/  @!UP0 USHF.L.U32 UR5, UR4, 0xb, URZ ;  /* 0x0000000b04058899 */ /* 0x000fe4000800063f */
[----:B------:R-:W-:Y:S01]  /*0b10*/  @!UP0 USHF.L.U32 UR4, UR4, 0x1, URZ ;  /* 0x0000000104048899 */ /* 0x000fe2000800063f */
[----:B------:R-:W-:Y:S01]  /*0b20*/  IMAD.IADD R14, R2, 0x1, -R3 ;  /* 0x00000001020e7824 */ /* 0x000fe200078e0a03 */
[----:B------:R-:W-:Y:S01]  /*0b30*/  @!UP1 UMOV UR9, 0x400 ;  /* 0x0000040000099882 */ /* 0x000fe20000000000 */
[----:B------:R-:W-:Y:S01]  /*0b40*/  VOTEU.ALL UP2, P1 ;  /* 0x00000000003f7886 */ /* 0x000fe20000840000 */
[----:B------:R-:W-:Y:S01]  /*0b50*/  VOTEU.ALL UP3, P1 ;  /* 0x00000000003f7886 */ /* 0x000fe20000860000 */
[----:B------:R-:W-:Y:S01]  /*0b60*/  VOTEU.ALL UP4, P1 ;  /* 0x00000000003f7886 */ /* 0x000fe20000880000 */
[----:B------:R-:W1:Y:S01]  /*0b70*/  @!UP1 S2UR UR10, SR_CgaCtaId ;  /* 0x00000000000a99c3 */ /* 0x000e620000008800 */
[----:B------:R-:W-:Y:S01]  /*0b80*/  VOTEU.ALL UP5, P1 ;  /* 0x00000000003f7886 */ /* 0x000fe200008a0000 */
[----:B------:R-:W-:-:S04]  /*0b90*/  SHF.R.S32.HI R3, RZ, 0x1f, R4 ;  /* 0x0000001fff037819 */ /* 0x000fc80000011404 */
[----:B------:R-:W-:-:S04]  /*0ba0*/  LEA.HI R3, R3, R4, RZ, 0x7 ;  /* 0x0000000403037211 */ /* 0x000fc800078f38ff */
[----:B------:R-:W-:-:S05]  /*0bb0*/  LOP3.LUT R3, R3, 0xffffff80, RZ, 0xc0, !PT ;  /* 0xffffff8003037812 */ /* 0x000fca00078ec0ff */
[----:B------:R-:W-:Y:S01]  /*0bc0*/  IMAD.IADD R5, R4, 0x1, -R3 ;  /* 0x0000000104057824 */ /* 0x000fe200078e0a03 */
[----:B0-----:R-:W-:Y:S02]  /*0bd0*/  @!UP0 ULEA UR8, UR7, UR6, 0x18 ;  /* 0x0000000607088291 */ /* 0x001fe4000f8ec03f */
[----:B------:R-:W-:-:S04]  /*0be0*/  @!UP1 UIADD3 UR6, -UR11, 0x100000, URZ ;  /* 0x001000000b069890 */ /* 0x000fc8000fffe13f */
[----:B------:R-:W-:Y:S02]  /*0bf0*/  @!UP1 USHF.L.U32 UR7, UR6, 0xb, URZ ;  /* 0x0000000b06079899 */ /* 0x000fe4000800063f */
[----:B------:R-:W-:Y:S01]  /*0c00*/  @!UP1 USHF.L.U32 UR6, UR6, 0x1, URZ ;  /* 0x0000000106069899 */ /* 0x000fe2000800063f */
[----:B------:R-:W-:Y:S01]  /*0c10*/  VOTEU.ALL UP0, P0 ;  /* 0x00000000003f7886 */ /* 0x000fe20000000000 */
[----:B-1----:R-:W-:Y:S01]  /*0c20*/  @!UP1 ULEA UR9, UR10, UR9, 0x18 ;  /* 0x000000090a099291 */ /* 0x002fe2000f8ec03f */
[----:B------:R-:W-:Y:S02]  /*0c30*/  VOTEU.ALL UP1, P0 ;  /* 0x00000000003f7886 */ /* 0x000fe40000020000 */
[----:B------:R-:W-:Y:S01]  /*0c40*/  ULDC.64 UR10, c[0x0][0x598] ;  /* 0x00016600000a7ab9 */ /* 0x000fe20000000a00 */
[----:B------:R-:W-:Y:S01]  /*0c50*/  ISETP.NE.AND P0, PT, R14, 0x3, PT ;  /* 0x000000030e00780c */ /* 0x000fe20003f05270 */
[----:B------:R-:W0:Y:S02]  /*0c60*/  FENCE.VIEW.ASYNC.S ;  /* 0x00000000000073c6 */ /* 0x000e240000000000 */
[----:B0-----:R0:W1:Y:S01]  /*0c70*/  @!UP0 SYNCS.EXCH.64 URZ, [UR8+0x3b0], UR4 ;  /* 0x0003b004083f85b2 */ /* 0x0010620008000100 */
[----:B------:R-:W-:-:S02]  /*0c80*/  ISETP.NE.U32.AND P1, PT, RZ, UR10, PT ;  /* 0x0000000aff007c0c */ /* 0x000fc4000bf25070 */
[----:B------:R-:W-:Y:S02]  /*0c90*/  ISETP.EQ.OR P0, PT, R14, RZ, !P0 ;  /* 0x000000ff0e00720c */ /* 0x000fe40004702670 */
[----:B------:R-:W-:Y:S02]  /*0ca0*/  ISETP.NE.AND.EX P1, PT, RZ, UR11, PT, P1 ;  /* 0x0000000bff007c0c */ /* 0x000fe4000bf25310 */
[----:B------:R-:W-:-:S04]  /*0cb0*/  ISETP.EQ.AND P0, PT, R7, RZ, P0 ;  /* 0x000000ff0700720c */ /* 0x000fc80000702270 */
[----:B------:R-:W-:-:S04]  /*0cc0*/  SEL R23, RZ, 0x1, !P0 ;  /* 0x00000001ff177807 */ /* 0x000fc80004000000 */
[----:B------:R-:W-:Y:S01]  /*0cd0*/  SEL R23, R23, 0x2, P3 ;  /* 0x0000000217177807 */ /* 0x000fe20001800000 */
[----:B------:R0:W1:Y:S01]  /*0ce0*/  @!UP1 SYNCS.EXCH.64 URZ, [UR8+0x3b8], UR4 ;  /* 0x0003b804083f95b2 */ /* 0x0000620008000100 */
[----:B------:R-:W-:Y:S01]  /*0cf0*/  NOP ;  /* 0x0000000000007918 */ /* 0x000fe20000000000 */
[----:B------:R0:W1:Y:S01]  /*0d00*/  @!UP2 SYNCS.EXCH.64 URZ, [UR9+0x390], UR6 ;  /* 0x00039006093fa5b2 */ /* 0x0000620008000100 */
[----:B------:R0:W1:Y:S01]  /*0d10*/  @!UP3 SYNCS.EXCH.64 URZ, [UR9+0x398], UR6 ;  /* 0x00039806093fb5b2 */ /* 0x0000620008000100 */
[----:B------:R0:W1:Y:S01]  /*0d20*/  @!UP4 SYNCS.EXCH.64 URZ, [UR9+0x3a0], UR6 ;  /* 0x0003a006093fc5b2 */ /* 0x0000620008000100 */
[----:B------:R0:W1:Y:S01]  /*0d30*/  @!UP5 SYNCS.EXCH.64 URZ, [UR9+0x3a8], UR6 ;  /* 0x0003a806093fd5b2 */ /* 0x0000620008000100 */
[----:B------:R-:W-:Y:S01]  /*0d40*/  NOP ;  /* 0x0000000000007918 */ /* 0x000fe20000000000 */
[----:B-1----:R-:W-:Y:S06]  /*0d50*/  BAR.SYNC.DEFER_BLOCKING 0x0 ;  /* 0x0000000000007b1d */ /* 0x002fec0000010000 */
[----:B0-----:R-:W-:Y:S05]  /*0d60*/  @!P1 BRA `(.L_x_4) ;  /* 0x00000000001c9947 */ /* 0x001fea0003800000 */
[----:B------:R-:W0:Y:S02]  /*0d70*/  LDC.64 R2, c[0x0][0x598] ;  /* 0x00016600ff027b82 */ /* 0x000e240000000a00 */
[----:B0-----:R-:W2:Y:S02]  /*0d80*/  LDG.E.64 R2, desc[UR36][R2.64] ;  /* 0x0000002402027981 */ /* 0x001ea4000c1e1b00 */
[----:B--2---:R-:W-:-:S04]  /*0d90*/  ISETP.NE.U32.AND P0, PT, R2, RZ, PT ;  /* 0x000000ff0200720c */ /* 0x004fc80003f05070 */
[----:B------:R-:W-:-:S13]  /*0da0*/  ISETP.NE.AND.EX P0, PT, R3, RZ, PT, P0 ;  /* 0x000000ff0300720c */ /* 0x000fda0003f05300 */
[----:B------:R-:W-:Y:S05]  /*0db0*/  @!P0 BRA `(.L_x_4) ;  /* 0x0000000000088947 */ /* 0x000fea0003800000 */
[----:B------:R1:W5:Y:S01]  /*0dc0*/  LD.E R56, desc[UR36][R2.64] ;  /* 0x0000002402387980 */ /* 0x000362000c101900 */
[----:B------:R-:W-:Y:S05]  /*0dd0*/  BRA `(.L_x_5) ;  /* 0x0000000000247947 */ /* 0x000fea0003800000 */
.L_x_4:
[----:B------:R-:W-:Y:S02]  /*0de0*/  ULDC.64 UR4, c[0x0][0x588] ;  /* 0x0001620000047ab9 */ /* 0x000fe40000000a00 */
[----:B------:R-:W-:-:S04]  /*0df0*/  ISETP.NE.U32.AND P0, PT, RZ, UR4, PT ;  /* 0x00000004ff007c0c */ /* 0x000fc8000bf05070 */
[----:B------:R-:W-:-:S13]  /*0e00*/  ISETP.NE.AND.EX P0, PT, RZ, UR5, PT, P0 ;  /* 0x00000005ff007c0c */ /* 0x000fda000bf05300 */
[----:B------:R-:W-:Y:S05]  /*0e10*/  @!P0 BRA `(.L_x_6) ;  /* 0x00000000000c8947 */ /* 0x000fea0003800000 */
[----:B------:R-:W0:Y:S02]  /*0e20*/  LDC.64 R56, c[0x0][0x588] ;  /* 0x00016200ff387b82 */ /* 0x000e240000000a00 */
[----:B0-----:R0:W5:Y:S01]  /*0e30*/  LDG.E R56, desc[UR36][R56.64] ;  /* 0x0000002438387981 */ /* 0x001162000c1e1900 */
[----:B------:R-:W-:Y:S05]  /*0e40*/  BRA `(.L_x_5) ;  /* 0x0000000000087947 */ /* 0x000fea0003800000 */
.L_x_6:
[----:B------:R-:W-:Y:S02]  /*0e50*/  ULDC UR4, c[0x0][0x580] ;  /* 0x0001600000047ab9 */ /* 0x000fe40000000800 */
[----:B------:R-:W-:-:S07]  /*0e60*/  IMAD.U32 R56, RZ, RZ, UR4 ;  /* 0x00000004ff387e24 */ /* 0x000fce000f8e00ff */
.L_x_5:
[----:B------:R-:W-:Y:S02]  /*0e70*/  ULDC.64 UR4, c[0x0][0x5a0] ;  /* 0x0001680000047ab9 */ /* 0x000fe40000000a00 */
[----:B------:R-:W-:-:S04]  /*0e80*/  ISETP.NE.U32.AND P0, PT, RZ, UR4, PT ;  /* 0x00000004ff007c0c */ /* 0x000fc8000bf05070 */
[----:B------:R-:W-:-:S13]  /*0e90*/  ISETP.NE.AND.EX P0, PT, RZ, UR5, PT, P0 ;  /* 0x00000005ff007c0c */ /* 0x000fda000bf05300 */
[----:B------:R-:W-:Y:S05]  /*0ea0*/  @!P0 BRA `(.L_x_7) ;  /* 0x00000000001c8947 */ /* 0x000fea0003800000 */
[----:B-1----:R-:W1:Y:S02]  /*0eb0*/  LDC.64 R2, c[0x0][0x5a0] ;  /* 0x00016800ff027b82 */ /* 0x002e640000000a00 */
[----:B-1----:R-:W2:Y:S02]  /*0ec0*/  LDG.E.64 R2, desc[UR36][R2.64] ;  /* 0x0000002402027981 */ /* 0x002ea4000c1e1b00 */
[----:B--2---:R-:W-:-:S04]  /*0ed0*/  ISETP.NE.U32.AND P0, PT, R2, RZ, PT ;  /* 0x000000ff0200720c */ /* 0x004fc80003f05070 */
[----:B------:R-:W-:-:S13]  /*0ee0*/  ISETP.NE.AND.EX P0, PT, R3, RZ, PT, P0 ;  /* 0x000000ff0300720c */ /* 0x000fda0003f05300 */
[----:B------:R-:W-:Y:S05]  /*0ef0*/  @!P0 BRA `(.L_x_7) ;  /* 0x0000000000088947 */ /* 0x000fea0003800000 */
[----:B0-----:R2:W5:Y:S01]  /*0f00*/  LD.E R57, desc[UR36][R2.64] ;  /* 0x0000002402397980 */ /* 0x001562000c101900 */
[----:B------:R-:W-:Y:S05]  /*0f10*/  BRA `(.L_x_8) ;  /* 0x0000000000247947 */ /* 0x000fea0003800000 */
.L_x_7:
[----:B------:R-:W-:Y:S02]  /*0f20*/  ULDC.64 UR4, c[0x0][0x590] ;  /* 0x0001640000047ab9 */ /* 0x000fe40000000a00 */
[----:B------:R-:W-:-:S04]  /*0f30*/  ISETP.NE.U32.AND P0, PT, RZ, UR4, PT ;  /* 0x00000004ff007c0c */ /* 0x000fc8000bf05070 */
[----:B------:R-:W-:-:S13]  /*0f40*/  ISETP.NE.AND.EX P0, PT, RZ, UR5, PT, P0 ;  /* 0x00000005ff007c0c */ /* 0x000fda000bf05300 */
[----:B------:R-:W-:Y:S05]  /*0f50*/  @!P0 BRA `(.L_x_9) ;  /* 0x00000000000c8947 */ /* 0x000fea0003800000 */
[----:B-1----:R-:W0:Y:S02]  /*0f60*/  LDC.64 R2, c[0x0][0x590] ;  /* 0x00016400ff027b82 */ /* 0x002e240000000a00 */
[----:B0-----:R0:W5:Y:S01]  /*0f70*/  LDG.E R57, desc[UR36][R2.64] ;  /* 0x0000002402397981 */ /* 0x001162000c1e1900 */
[----:B------:R-:W-:Y:S05]  /*0f80*/  BRA `(.L_x_8) ;  /* 0x0000000000087947 */ /* 0x000fea0003800000 */
.L_x_9:
[----:B------:R-:W-:Y:S02]  /*0f90*/  ULDC UR4, c[0x0][0x584] ;  /* 0x0001610000047ab9 */ /* 0x000fe40000000800 */
[----:B0-----:R-:W-:-:S07]  /*0fa0*/  IMAD.U32 R57, RZ, RZ, UR4 ;  /* 0x00000004ff397e24 */ /* 0x001fce000f8e00ff */
.L_x_8:
[----:B012---:R-:W0:Y:S01]  /*0fb0*/  LDC R2, c[0x0][0x65c] ;  /* 0x00019700ff027b82 */ /* 0x007e220000000800 */
[----:B------:R-:W1:Y:S01]  /*0fc0*/  S2R R15, SR_CTAID.Y ;  /* 0x00000000000f7919 */ /* 0x000e620000002600 */
[----:B------:R-:W-:Y:S01]  /*0fd0*/  ULDC UR6, c[0x0][0x28c] ;  /* 0x0000a30000067ab9 */ /* 0x000fe20000000800 */
[----:B------:R-:W-:Y:S01]  /*0fe0*/  ISETP.NE.AND P0, PT, R7, 0x2, PT ;  /* 0x000000020700780c */ /* 0x000fe20003f05270 */
[----:B------:R-:W-:Y:S01]  /*0ff0*/  UIADD3 UR6, UR6, 0x1f, URZ ;  /* 0x0000001f06067890 */ /* 0x000fe2000fffe03f */
[----:B------:R-:W2:Y:S01]  /*1000*/  S2R R6, SR_CTAID.X ;  /* 0x0000000000067919 */ /* 0x000ea20000002500 */
[----:B------:R-:W-:Y:S01]  /*1010*/  UMOV UR39, URZ ;  /* 0x0000003f00277c82 */ /* 0x000fe20008000000 */
[----:B------:R-:W-:Y:S01]  /*1020*/  UMOV UR38, URZ ;  /* 0x0000003f00267c82 */ /* 0x000fe20008000000 */
[----:B------:R-:W-:Y:S01]  /*1030*/  USHF.R.S32.HI UR7, URZ, 0x1f, UR6 ;  /* 0x0000001f3f077899 */ /* 0x000fe20008011406 */
[----:B------:R-:W-:-:S03]  /*1040*/  ULDC.64 UR8, c[0x0][0x650] ;  /* 0x0001940000087ab9 */ /* 0x000fc60000000a00 */
[----:B------:R-:W-:-:S04]  /*1050*/  ULEA.HI UR7, UR7, UR6, URZ, 0x5 ;  /* 0x0000000607077291 */ /* 0x000fc8000f8f283f */
[----:B------:R-:W-:Y:S01]  /*1060*/  USHF.R.S32.HI UR40, URZ, 0x5, UR7 ;  /* 0x000000053f287899 */ /* 0x000fe20008011407 */
[----:B0-----:R-:W-:-:S13]  /*1070*/  ISETP.NE.AND P1, PT, R2, 0x1, PT ;  /* 0x000000010200780c */ /* 0x001fda0003f25270 */
[----:B------:R-:W2:Y:S01]  /*1080*/  @P1 LDC R17, c[0x0][0x10] ;  /* 0x00000400ff111b82 */ /* 0x000ea20000000800 */
[----:B-1----:R-:W-:Y:S02]  /*1090*/  @P1 IMAD.MOV.U32 R8, RZ, RZ, R15 ;  /* 0x000000ffff081224 */ /* 0x002fe400078e000f */
[----:B------:R-:W-:Y:S02]  /*10a0*/  @P1 IMAD.MOV.U32 R9, RZ, RZ, RZ ;  /* 0x000000ffff091224 */ /* 0x000fe400078e00ff */
[----:B------:R-:W-:-:S03]  /*10b0*/  @P1 IMAD.MOV.U32 R7, RZ, RZ, RZ ;  /* 0x000000ffff071224 */ /* 0x000fc600078e00ff */
[----:B------:R-:W0:Y:S01]  /*10c0*/  @!P1 LDC R3, c[0x0][0xc] ;  /* 0x00000300ff039b82 */ /* 0x000e220000000800 */
[----:B------:R-:W-:Y:S01]  /*10d0*/  ULDC UR4, c[0x0][0xc] ;  /* 0x0000030000047ab9 */ /* 0x000fe20000000800 */
[----:B------:R-:W-:Y:S02]  /*10e0*/  ULDC UR5, c[0x0][0x10] ;  /* 0x0000040000057ab9 */ /* 0x000fe40000000800 */
[----:B------:R-:W-:-:S04]  /*10f0*/  UIMAD.WIDE.U32 UR4, UR4, UR5, URZ ;  /* 0x00000005040472a5 */ /* 0x000fc8000f8e003f */
[----:B------:R-:W1:Y:S01]  /*1100*/  LDC R0, c[0x0][0x14] ;  /* 0x00000500ff007b82 */ /* 0x000e620000000800 */
[----:B--2---:R-:W-:-:S04]  /*1110*/  @P1 IMAD.WIDE.U32 R16, R6, R17, R8 ;  /* 0x0000001106101225 */ /* 0x004fc800078e0008 */
[----:B------:R-:W-:Y:S02]  /*1120*/  @P1 IMAD.IADD R17, R17, 0x1, R7 ;  /* 0x0000000111111824 */ /* 0x000fe400078e0207 */
[----:B------:R-:W-:Y:S02]  /*1130*/  IMAD.MOV.U32 R7, RZ, RZ, RZ ;  /* 0x000000ffff077224 */ /* 0x000fe400078e00ff */
[----:B0-----:R-:W-:-:S04]  /*1140*/  @!P1 IMAD.WIDE.U32 R8, R3, R15, R6 ;  /* 0x0000000f03089225 */ /* 0x001fc800078e0006 */
[----:B------:R-:W-:Y:S02]  /*1150*/  @!P1 IMAD.MOV.U32 R16, RZ, RZ, R8 ;  /* 0x000000ffff109224 */ /* 0x000fe400078e0008 */
[----:B-1----:R-:W-:-:S04]  /*1160*/  IMAD.WIDE.U32 R10, R0, UR4, RZ ;  /* 0x00000004000a7c25 */ /* 0x002fc8000f8e00ff */
[----:B------:R-:W-:Y:S01]  /*1170*/  IMAD R3, R0, UR5, RZ ;  /* 0x0000000500037c24 */ /* 0x000fe2000f8e02ff */
[----:B------:R0:W-:Y:S01]  /*1180*/  STL.64 [R1], R10 ;  /* 0x0000000a01007387 */ /* 0x0001e20000100a00 */
[----:B------:R-:W-:Y:S02]  /*1190*/  @!P1 IMAD.MOV.U32 R17, RZ, RZ, R9 ;  /* 0x000000ffff119224 */ /* 0x000fe400078e0009 */
[----:B------:R-:W-:Y:S01]  /*11a0*/  IMAD.IADD R0, R11, 0x1, R3 ;  /* 0x000000010b007824 */ /* 0x000fe200078e0203 */
[----:B------:R-:W-:Y:S06]  /*11b0*/  @P0 BRA `(.L_x_10) ;  /* 0x0000000000200947 */ /* 0x000fec0003800000 */
[----:B------:R-:W-:Y:S01]  /*11c0*/  UISETP.GE.U32.AND UP0, UPT, UR40, 0x38, UPT ;  /* 0x000000382800788c */ /* 0x000fe2000bf06070 */
[----:B------:R-:W-:Y:S01]  /*11d0*/  IADD3 R16, P0, R16, R10, RZ ;  /* 0x0000000a10107210 */ /* 0x000fe20007f1e0ff */
[----:B------:R-:W-:Y:S01]  /*11e0*/  USHF.R.U32.HI UR4, URZ, 0x3, UR40 ;  /* 0x000000033f047899 */ /* 0x000fe20008011628 */
[----:B------:R-:W-:-:S03]  /*11f0*/  UMOV UR38, URZ ;  /* 0x0000003f00267c82 */ /* 0x000fc60008000000 */
[----:B------:R-:W-:Y:S01]  /*1200*/  UIMAD.WIDE.U32 UR4, UR4, 0x24924925, URZ ;  /* 0x24924925040478a5 */ /* 0x000fe2000f8e003f */
[----:B------:R-:W-:-:S03]  /*1210*/  IMAD.X R17, R0, 0x1, R17, P0 ;  /* 0x0000000100117824 */ /* 0x000fc600000e0611 */
[----:B------:R-:W-:Y:S02]  /*1220*/  UIMAD UR39, UR5, -0x38, UR40 ;  /* 0xffffffc8052778a4 */ /* 0x000fe4000f8e0228 */
[----:B------:R-:W-:-:S12]  /*1230*/  @UP0 ULOP3.LUT UR38, UR5, 0x1, URZ, 0xc0, !UPT ;  /* 0x0000000105260892 */ /* 0x000fd8000f8ec03f */
.L_x_10:
[----:B------:R-:W-:Y:S01]  /*1240*/  ISETP.GE.U32.AND P0, PT, R16, UR8, PT ;  /* 0x0000000810007c0c */ /* 0x000fe2000bf06070 */
[----:B------:R-:W-:Y:S01]  /*1250*/  IMAD.MOV.U32 R22, RZ, RZ, -0x1 ;  /* 0xffffffffff167424 */ /* 0x000fe200078e00ff */
[----:B------:R-:W-:Y:S01]  /*1260*/  PRMT R3, RZ, 0x7610, R3 ;  /* 0x00007610ff037816 */ /* 0x000fe20000000003 */
[----:B------:R-:W-:Y:S01]  /*1270*/  IMAD.MOV.U32 R19, RZ, RZ, -0x1 ;  /* 0xffffffffff137424 */ /* 0x000fe200078e00ff */
[----:B------:R-:W-:Y:S01]  /*1280*/  ISETP.GE.U32.AND.EX P0, PT, R17, UR9, PT, P0 ;  /* 0x0000000911007c0c */ /* 0x000fe2000bf06100 */
[----:B------:R-:W-:-:S12]  /*1290*/  IMAD.MOV.U32 R18, RZ, RZ, -0x1 ;  /* 0xffffffffff127424 */ /* 0x000fd800078e00ff */
[----:B------:R-:W-:Y:S05]  /*12a0*/  @P0 BRA `(.L_x_11) ;  /* 0x0000000400580947 */ /* 0x000fea0003800000 */
[----:B------:R-:W1:Y:S01]  /*12b0*/  LDC.64 R20, c[0x0][0x628] ;  /* 0x00018a00ff147b82 */ /* 0x000e620000000a00 */
[----:B------:R-:W-:Y:S02]  /*12c0*/  IMAD.MOV.U32 R8, RZ, RZ, R16 ;  /* 0x000000ffff087224 */ /* 0x000fe400078e0010 */
[----:B------:R-:W-:-:S05]  /*12d0*/  IMAD.MOV.U32 R9, RZ, RZ, R17 ;  /* 0x000000ffff097224 */ /* 0x000fca00078e0011 */
[----:B------:R-:W2:Y:S08]  /*12e0*/  LDC R18, c[0x0][0x630] ;  /* 0x00018c00ff127b82 */ /* 0x000eb00000000800 */
[----:B------:R-:W3:Y:S01]  /*12f0*/  LDC.64 R24, c[0x0][0x620] ;  /* 0x00018800ff187b82 */ /* 0x000ee20000000a00 */
[----:B-1----:R-:W-:-:S04]  /*1300*/  ISETP.NE.U32.AND P0, PT, R20, RZ, PT ;  /* 0x000000ff1400720c */ /* 0x002fc80003f05070 */
[----:B------:R-:W-:-:S13]  /*1310*/  ISETP.NE.AND.EX P0, PT, R21, RZ, PT, P0 ;  /* 0x000000ff1500720c */ /* 0x000fda0003f05300 */
[----:B--23--:R-:W-:Y:S05]  /*1320*/  @!P0 BRA `(.L_x_12) ;  /* 0x0000000000288947 */ /* 0x00cfea0003800000 */
[----:B------:R-:W1:Y:S02]  /*1330*/  LDC R3, c[0x0][0x634] ;  /* 0x00018d00ff037b82 */ /* 0x000e640000000800 */
[----:B-1----:R-:W-:-:S05]  /*1340*/  IADD3 R3, P0, R16, R3, RZ ;  /* 0x0000000310037210 */ /* 0x002fca0007f1e0ff */
[----:B------:R-:W-:-:S04]  /*1350*/  IMAD.X R19, RZ, RZ, R17, P0 ;  /* 0x000000ffff137224 */ /* 0x000fc800000e0611 */
[----:B------:R-:W-:-:S04]  /*1360*/  IMAD.WIDE.U32 R8, R19, R20, RZ ;  /* 0x0000001413087225 */ /* 0x000fc800078e00ff */
[----:B0-----:R-:W-:-:S04]  /*1370*/  IMAD.WIDE.U32 R10, P0, R3, R21, R8 ;  /* 0x00000015030a7225 */ /* 0x001fc80007800008 */
[----:B------:R-:W-:-:S04]  /*1380*/  IMAD.WIDE.U32 R8, R3, R20, RZ ;  /* 0x0000001403087225 */ /* 0x000fc800078e00ff */
[----:B------:R-:W-:Y:S01]  /*1390*/  IMAD.X R13, RZ, RZ, RZ, P0 ;  /* 0x000000ffff0d7224 */ /* 0x000fe200000e06ff */
[----:B------:R-:W-:Y:S01]  /*13a0*/  IADD3 RZ, P0, R9, R10, RZ ;  /* 0x0000000a09ff7210 */ /* 0x000fe20007f1e0ff */
[----:B------:R-:W-:-:S04]  /*13b0*/  IMAD.MOV.U32 R12, RZ, RZ, R11 ;  /* 0x000000ffff0c7224 */ /* 0x000fc800078e000b */
[----:B------:R-:W-:-:S08]  /*13c0*/  IMAD.WIDE.U32.X R8, R19, R21, R12, P0 ;  /* 0x0000001513087225 */ /* 0x000fd000000e040c */
.L_x_12:
[-CC-:B------:R-:W-:Y:S01]  /*13d0*/  SHF.R.U64 R30, R8, R18.reuse, R9.reuse ;  /* 0x00000012081e7219 */ /* 0x180fe20000001209 */
[----:B------:R-:W1:Y:S01]  /*13e0*/  LDC R12, c[0x0][0x618] ;  /* 0x00018600ff0c7b82 */ /* 0x000e620000000800 */
[----:B------:R-:W-:Y:S01]  /*13f0*/  SHF.R.U32.HI R7, RZ, R18, R9 ;  /* 0x00000012ff077219 */ /* 0x000fe20000011609 */
[----:B------:R-:W-:Y:S01]  /*1400*/  ULDC UR4, c[0x0][0x150] ;  /* 0x0000540000047ab9 */ /* 0x000fe20000000800 */
[----:B0-----:R-:W-:Y:S02]  /*1410*/  IADD3 R11, P0, RZ, -R30, RZ ;  /* 0x8000001eff0b7210 */ /* 0x001fe40007f1e0ff */
[----:B------:R-:W-:-:S03]  /*1420*/  I2FP.F32.U32 R3, R6 ;  /* 0x0000000600037245 */ /* 0x000fc60000201000 */
[----:B------:R-:W0:Y:S01]  /*1430*/  LDC.64 R26, c[0x0][0x640] ;  /* 0x00019000ff1a7b82 */ /* 0x000e220000000a00 */
[----:B------:R-:W-:Y:S02]  /*1440*/  IMAD.X R13, RZ, RZ, ~R7, P0 ;  /* 0x000000ffff0d7224 */ /* 0x000fe400000e0e07 */
[----:B------:R-:W-:Y:S01]  /*1450*/  FMUL R3, R3, UR4 ;  /* 0x0000000403037c20 */ /* 0x000fe20008400000 */
[----:B------:R-:W-:Y:S01]  /*1460*/  IMAD.WIDE.U32 R8, R11, R24, R16 ;  /* 0x000000180b087225 */ /* 0x000fe200078e0010 */
[----:B------:R-:W-:-:S03]  /*1470*/  ULDC UR4, c[0x0][0x154] ;  /* 0x0000550000047ab9 */ /* 0x000fc60000000800 */
[----:B------:R-:W-:Y:S01]  /*1480*/  IMAD R10, R13, R24, RZ ;  /* 0x000000180d0a7224 */ /* 0x000fe200078e02ff */
[----:B------:R-:W2:Y:S01]  /*1490*/  LDC R7, c[0x0][0x144] ;  /* 0x00005100ff077b82 */ /* 0x000ea20000000800 */
[----:B------:R-:W3:Y:S02]  /*14a0*/  F2I.U32.TRUNC.NTZ R3, R3 ;  /* 0x0000000300037305 */ /* 0x000ee4000020f000 */
[----:B------:R-:W-:-:S04]  /*14b0*/  IMAD R11, R11, R25, R10 ;  /* 0x000000190b0b7224 */ /* 0x000fc800078e020a */
[----:B------:R-:W-:Y:S01]  /*14c0*/  IMAD.IADD R9, R9, 0x1, R11 ;  /* 0x0000000109097824 */ /* 0x000fe200078e020b */
[----:B------:R-:W4:Y:S01]  /*14d0*/  LDC R18, c[0x0][0x608] ;  /* 0x00018200ff127b82 */ /* 0x000f220000000800 */
[----:B------:R-:W-:-:S03]  /*14e0*/  IMAD.MOV.U32 R11, RZ, RZ, -0x1 ;  /* 0xffffffffff0b7424 */ /* 0x000fc600078e00ff */
[-C--:B-1----:R-:W-:Y:S02]  /*14f0*/  SHF.R.U64 R22, R8, R12.reuse, R9 ;  /* 0x0000000c08167219 */ /* 0x082fe40000001209 */
[----:B------:R-:W-:Y:S02]  /*1500*/  I2FP.F32.U32 R8, R15 ;  /* 0x0000000f00087245 */ /* 0x000fe40000201000 */
[----:B------:R-:W1:Y:S01]  /*1510*/  LDC R24, c[0x0][0x658] ;  /* 0x00019600ff187b82 */ /* 0x000e620000000800 */
[----:B0-----:R-:W-:Y:S01]  /*1520*/  ISETP.NE.U32.AND P0, PT, R26, RZ, PT ;  /* 0x000000ff1a00720c */ /* 0x001fe20003f05070 */
[----:B---3--:R-:W-:Y:S01]  /*1530*/  IMAD.MOV R10, RZ, RZ, -R3 ;  /* 0x000000ffff0a7224 */ /* 0x008fe200078e0a03 */
[----:B------:R-:W-:Y:S01]  /*1540*/  SHF.R.U32.HI R9, RZ, R12, R9 ;  /* 0x0000000cff097219 */ /* 0x000fe20000011609 */
[----:B------:R-:W-:Y:S01]  /*1550*/  FMUL R8, R8, UR4 ;  /* 0x0000000408087c20 */ /* 0x000fe20008400000 */
[----:B------:R-:W-:-:S03]  /*1560*/  ISETP.NE.AND.EX P0, PT, R27, RZ, PT, P0 ;  /* 0x000000ff1b00720c */ /* 0x000fc60003f05300 */
[----:B------:R-:W0:Y:S01]  /*1570*/  LDC R20, c[0x0][0x148] ;  /* 0x00005200ff147b82 */ /* 0x000e220000000800 */
[----:B--2---:R-:W-:-:S07]  /*1580*/  IMAD R3, R7, R10, R6 ;  /* 0x0000000a07037224 */ /* 0x004fce00078e0206 */
[----:B------:R-:W2:Y:S01]  /*1590*/  LDC R21, c[0x0][0x600] ;  /* 0x00018000ff157b82 */ /* 0x000ea20000000800 */
[-CC-:B----4-:R-:W-:Y:S02]  /*15a0*/  SHF.R.U64 R32, R22, R18.reuse, R9.reuse ;  /* 0x0000001216207219 */ /* 0x190fe40000001209 */
[----:B------:R-:W-:Y:S01]  /*15b0*/  SHF.R.U32.HI R7, RZ, R18, R9 ;  /* 0x00000012ff077219 */ /* 0x000fe20000011609 */
[----:B------:R-:W-:Y:S01]  /*15c0*/  IMAD.MOV.U32 R9, RZ, RZ, 0x1 ;  /* 0x00000001ff097424 */ /* 0x000fe200078e00ff */
[----:B------:R3:W4:Y:S03]  /*15d0*/  F2I.U32.TRUNC.NTZ R18, R8 ;  /* 0x0000000800127305 */ /* 0x000726000020f000 */
[----:B------:R-:W0:Y:S01]  /*15e0*/  LDC R25, c[0x0][0x648] ;  /* 0x00019200ff197b82 */ /* 0x000e220000000800 */
[-C--:B-1----:R-:W-:Y:S02]  /*15f0*/  SHF.L.U32 R6, R11, R24.reuse, RZ ;  /* 0x000000180b067219 */ /* 0x082fe400000006ff */
[----:B------:R-:W-:-:S02]  /*1600*/  SHF.R.U64 R34, R32, R24, R7 ;  /* 0x0000001820227219 */ /* 0x000fc40000001207 */
[----:B------:R-:W-:Y:S02]  /*1610*/  LOP3.LUT R13, RZ, R6, RZ, 0x33, !PT ;  /* 0x00000006ff0d7212 */ /* 0x000fe400078e33ff */
[-C--:B------:R-:W-:Y:S01]  /*1620*/  SHF.R.U32.HI R7, RZ, R24.reuse, R7 ;  /* 0x00000018ff077219 */ /* 0x080fe20000011607 */
[----:B------:R-:W1:Y:S01]  /*1630*/  LDC R29, c[0x0][0x638] ;  /* 0x00018e00ff1d7b82 */ /* 0x000e620000000800 */
[----:B------:R-:W-:Y:S01]  /*1640*/  SHF.L.U32 R12, R9, R24, RZ ;  /* 0x00000018090c7219 */ /* 0x000fe200000006ff */
[----:B------:R-:W-:-:S06]  /*1650*/  IMAD.MOV.U32 R6, RZ, RZ, R34 ;  /* 0x000000ffff067224 */ /* 0x000fcc00078e0022 */
[----:B------:R-:W0:Y:S01]  /*1660*/  LDC R28, c[0x0][0x610] ;  /* 0x00018400ff1c7b82 */ /* 0x000e220000000800 */
[----:B---34-:R-:W-:Y:S05]  /*1670*/  @!P0 BRA `(.L_x_13) ;  /* 0x0000000000288947 */ /* 0x018fea0003800000 */
[----:B------:R-:W3:Y:S02]  /*1680*/  LDC R11, c[0x0][0x64c] ;  /* 0x00019300ff0b7b82 */ /* 0x000ee40000000800 */
[----:B---3--:R-:W-:-:S05]  /*1690*/  IADD3 R11, P0, R34, R11, RZ ;  /* 0x0000000b220b7210 */ /* 0x008fca0007f1e0ff */
[----:B------:R-:W-:-:S04]  /*16a0*/  IMAD.X R19, RZ, RZ, R7, P0 ;  /* 0x000000ffff137224 */ /* 0x000fc800000e0607 */
[----:B------:R-:W-:-:S04]  /*16b0*/  IMAD.WIDE.U32 R6, R19, R26, RZ ;  /* 0x0000001a13067225 */ /* 0x000fc800078e00ff */
[----:B------:R-:W-:-:S04]  /*16c0*/  IMAD.WIDE.U32 R8, P0, R11, R27, R6 ;  /* 0x0000001b0b087225 */ /* 0x000fc80007800006 */
[----:B------:R-:W-:-:S04]  /*16d0*/  IMAD.WIDE.U32 R6, R11, R26, RZ ;  /* 0x0000001a0b067225 */ /* 0x000fc800078e00ff */
[----:B------:R-:W-:Y:S01]  /*16e0*/  IMAD.X R11, RZ, RZ, RZ, P0 ;  /* 0x000000ffff0b7224 */ /* 0x000fe200000e06ff */
[----:B------:R-:W-:Y:S01]  /*16f0*/  IADD3 RZ, P0, R7, R8, RZ ;  /* 0x0000000807ff7210 */ /* 0x000fe20007f1e0ff */
[----:B------:R-:W-:-:S04]  /*1700*/  IMAD.MOV.U32 R10, RZ, RZ, R9 ;  /* 0x000000ffff0a7224 */ /* 0x000fc800078e0009 */
[----:B------:R-:W-:-:S08]  /*1710*/  IMAD.WIDE.U32.X R6, R19, R27, R10, P0 ;  /* 0x0000001b13067225 */ /* 0x000fd000000e040a */
.L_x_13:
[----:B0-----:R-:W-:Y:S01]  /*1720*/  SHF.R.U64 R6, R6, R25, R7 ;  /* 0x0000001906067219 */ /* 0x001fe20000001207 */
[----:B--2---:R-:W-:Y:S01]  /*1730*/  VIADD R7, R21, 0xffffffff ;  /* 0xffffffff15077836 */ /* 0x004fe20000000000 */
[----:B------:R-:W-:Y:S01]  /*1740*/  LOP3.LUT R13, R32, R13, RZ, 0xc0, !PT ;  /* 0x0000000d200d7212 */ /* 0x000fe200078ec0ff */
[----:B------:R-:W-:Y:S02]  /*1750*/  IMAD.MOV R18, RZ, RZ, -R18 ;  /* 0x000000ffff127224 */ /* 0x000fe400078e0a12 */
[----:B------:R-:W-:Y:S01]  /*1760*/  IMAD.MOV R8, RZ, RZ, -R6 ;  /* 0x000000ffff087224 */ /* 0x000fe200078e0a06 */
[----:B------:R-:W-:Y:S01]  /*1770*/  LOP3.LUT R7, R22, R7, RZ, 0xc0, !PT ;  /* 0x0000000716077212 */ /* 0x000fe200078ec0ff */
[----:B------:R-:W-:Y:S02]  /*1780*/  IMAD R12, R12, R6, R13 ;  /* 0x000000060c0c7224 */ /* 0x000fe400078e020d */
[----:B------:R-:W-:Y:S02]  /*1790*/  @P1 IMAD R3, R20, R18, R15 ;  /* 0x0000001214031224 */ /* 0x000fe400078e020f */
[----:B-1----:R-:W-:-:S02]  /*17a0*/  IMAD R6, R8, R29, R34 ;  /* 0x0000001d08067224 */ /* 0x002fc400078e0222 */
[----:B------:R-:W-:Y:S02]  /*17b0*/  IMAD R22, R12, R28, R3 ;  /* 0x0000001c0c167224 */ /* 0x000fe400078e0203 */
[----:B------:R-:W-:Y:S02]  /*17c0*/  IMAD R7, R6, R21, R7 ;  /* 0x0000001506077224 */ /* 0x000fe400078e0207 */
[----:B------:R-:W-:Y:S02]  /*17d0*/  IMAD.MOV.U32 R3, RZ, RZ, 0x1 ;  /* 0x00000001ff037424 */ /* 0x000fe400078e00ff */
[----:B------:R-:W-:Y:S01]  /*17e0*/  IMAD.MOV.U32 R18, RZ, RZ, R30 ;  /* 0x000000ffff127224 */ /* 0x000fe200078e001e */
[----:B------:R-:W-:Y:S02]  /*17f0*/  SEL R19, R7, R22, !P1 ;  /* 0x0000001607137207 */ /* 0x000fe40004800000 */
[----:B------:R-:W-:-:S07]  /*1800*/  SEL R22, R22, R7, !P1 ;  /* 0x0000000716167207 */ /* 0x000fce0004800000 */
.L_x_11:
[----:B------:R-:W-:Y:S05]  /*1810*/  @!P2 BRA `(.L_x_14) ;  /* 0x0000002c00dca947 */ /* 0x000fea0003800000 */
[----:B------:R-:W-:-:S13]  /*1820*/  ISETP.GT.U32.AND P0, PT, R31, 0x1, PT ;  /* 0x000000011f00780c */ /* 0x000fda0003f04070 */
[----:B------:R-:W-:Y:S05]  /*1830*/  @P0 EXIT ;  /* 0x000000000000094d */ /* 0x000fea0003800000 */
.L_x_15:
[----:B------:R-:W-:-:S08]  /*1840*/  NOP ;  /* 0x0000000000007918 */ /* 0x000fd00000000000 */
[----:B------:R-:W1:Y:S02]  /*1850*/  USETMAXREG.TRY_ALLOC.CTAPOOL UP0, 0xe8 ;  /* 0x000000e8000079c8 */ /* 0x000e640008000600 */
[----:B-1----:R-:W-:-:S13]  /*1860*/  PLOP3.LUT P0, PT, PT, PT, UP0, 0x80, 0x0 ;  /* 0x000000000000781c */ /* 0x002fda0003f0f008 */
[----:B------:R-:W-:Y:S05]  /*1870*/  @!P0 BRA `(.L_x_15) ;  /* 0xfffffffc00f08947 */ /* 0x000fea000383ffff */
[----:B------:R-:W-:-:S13]  /*1880*/  LOP3.LUT P0, RZ, R3, 0xff, RZ, 0xc0, !PT ;  /* 0x000000ff03ff7812 */ /* 0x000fda000780c0ff */
[----:B------:R-:W-:Y:S05]  /*1890*/  @!P0 EXIT ;  /* 0x000000000000894d */ /* 0x000fea0003800000 */
[----:B------:R-:W2:Y:S01]  /*18a0*/  LDL.64 R8, [R1] ;  /* 0x0000000001087983 */ /* 0x000ea20000100a00 */
[----:B------:R-:W-:Y:S01]  /*18b0*/  SHF.R.S32.HI R4, RZ, 0x1f, R5 ;  /* 0x0000001fff047819 */ /* 0x000fe20000011405 */
[----:B------:R-:W1:Y:S01]  /*18c0*/  S2UR UR4, SR_CgaCtaId ;  /* 0x00000000000479c3 */ /* 0x000e620000008800 */
[----:B------:R-:W-:Y:S01]  /*18d0*/  UMOV UR42, 0x400 ;  /* 0x00000400002a7882 */ /* 0x000fe20000000000 */
[----:B------:R-:W-:Y:S01]  /*18e0*/  UISETP.LT.AND UP0, UPT, UR40, 0x1, UPT ;  /* 0x000000012800788c */ /* 0x000fe2000bf01270 */
[CC--:B------:R-:W-:Y:S01]  /*18f0*/  LEA.HI R3, R4.reuse, R5.reuse, RZ, 0x2 ;  /* 0x0000000504037211 */ /* 0x0c0fe200078f10ff */
[----:B------:R-:W-:Y:S01]  /*1900*/  UIADD3 UR5, UR44, -0x1, URZ ;  /* 0xffffffff2c057890 */ /* 0x000fe2000fffe03f */
[----:B------:R-:W-:Y:S01]  /*1910*/  LEA.HI R4, R4, R5, RZ, 0x5 ;  /* 0x0000000504047211 */ /* 0x000fe200078f28ff */
[----:B------:R-:W-:Y:S01]  /*1920*/  USEL UR43, UR40, 0x1, UP0 ;  /* 0x00000001282b7887 */ /* 0x000fe20008000000 */
[--C-:B------:R-:W-:Y:S01]  /*1930*/  SHF.R.S32.HI R58, RZ, 0x2, R3.reuse ;  /* 0x00000002ff3a7819 */ /* 0x100fe20000011403 */
[----:B------:R-:W3:Y:S01]  /*1940*/  LDC R64, c[0x0][0x658] ;  /* 0x00019600ff407b82 */ /* 0x000ee20000000800 */
[----:B------:R-:W-:Y:S01]  /*1950*/  SHF.R.S32.HI R7, RZ, 0x1f, R3 ;  /* 0x0000001fff077819 */ /* 0x000fe20000011403 */
[----:B------:R-:W-:Y:S01]  /*1960*/  UISETP.NE.AND UP0, UPT, UR5, URZ, UPT ;  /* 0x0000003f0500728c */ /* 0x000fe2000bf05270 */
[----:B------:R-:W-:Y:S01]  /*1970*/  LOP3.LUT R6, R3, 0xfffffffc, RZ, 0xc0, !PT ;  /* 0xfffffffc03067812 */ /* 0x000fe200078ec0ff */
[----:B------:R-:W-:Y:S01]  /*1980*/  ULDC UR8, c[0x0][0x284] ;  /* 0x0000a10000087ab9 */ /* 0x000fe20000000800 */
[----:B------:R-:W-:Y:S01]  /*1990*/  LEA.HI R7, R7, R58, RZ, 0x3 ;  /* 0x0000003a07077211 */ /* 0x000fe200078f18ff */
[----:B------:R-:W-:Y:S01]  /*19a0*/  USEL UR7, URZ, 0x1, UP0 ;  /* 0x000000013f077887 */ /* 0x000fe20008000000 */
[----:B------:R-:W-:Y:S01]  /*19b0*/  SHF.R.S32.HI R3, RZ, 0x5, R4 ;  /* 0x00000005ff037819 */ /* 0x000fe20000011404 */
[----:B------:R-:W-:Y:S01]  /*19c0*/  IMAD.IADD R6, R5, 0x1, -R6 ;  /* 0x0000000105067824 */ /* 0x000fe200078e0a06 */
[----:B------:R-:W-:Y:S01]  /*19d0*/  LOP3.LUT R7, R7, 0xfffffff8, RZ, 0xc0, !PT ;  /* 0xfffffff807077812 */ /* 0x000fe200078ec0ff */
[----:B------:R-:W4:Y:S01]  /*19e0*/  LDC.64 R62, c[0x0][0x5c8] ;  /* 0x00017200ff3e7b82 */ /* 0x000f220000000a00 */
[----:B------:R-:W-:Y:S01]  /*19f0*/  LOP3.LUT R71, R23, 0x1, RZ, 0xfc, !PT ;  /* 0x0000000117477812 */ /* 0x000fe200078efcff */
[----:B------:R-:W-:Y:S01]  /*1a00*/  IMAD.SHL.U32 R60, R6, 0x2, RZ ;  /* 0x00000002063c7824 */ /* 0x000fe200078e00ff */
[----:B------:R-:W-:Y:S01]  /*1a10*/  USHF.L.U32 UR47, UR40, 0x1, URZ ;  /* 0x00000001282f7899 */ /* 0x000fe2000800063f */
[----:B------:R-:W-:Y:S01]  /*1a20*/  IMAD.IADD R58, R58, 0x1, -R7 ;  /* 0x000000013a3a7824 */ /* 0x000fe200078e0a07 */
[----:B------:R-:W-:Y:S01]  /*1a30*/  UIADD3 UR43, -UR43, UR40, URZ ;  /* 0x000000282b2b7290 */ /* 0x000fe2000fffe13f */
[----:B------:R-:W-:Y:S01]  /*1a40*/  IMAD.MOV.U32 R7, RZ, RZ, 0x1 ;  /* 0x00000001ff077424 */ /* 0x000fe200078e00ff */
[----:B-1----:R-:W-:Y:S01]  /*1a50*/  ULEA UR42, UR4, UR42, 0x18 ;  /* 0x0000002a042a7291 */ /* 0x002fe2000f8ec03f */
[----:B------:R-:W1:Y:S01]  /*1a60*/  LDC R5, c[0x0][0x288] ;  /* 0x0000a200ff057b82 */ /* 0x000e620000000800 */
[--C-:B------:R-:W-:Y:S01]  /*1a70*/  SHF.R.S32.HI R59, RZ, 0x1f, R58.reuse ;  /* 0x0000001fff3b7819 */ /* 0x100fe2000001143a */
[C-C-:B------:R-:W-:Y:S01]  /*1a80*/  IMAD R69, R3.reuse, -0x10, -R58.reuse ;  /* 0xfffffff003457824 */ /* 0x140fe200078e0a3a */
[----:B------:R-:W-:Y:S01]  /*1a90*/  USHF.L.U32 UR4, UR5, 0x3, URZ ;  /* 0x0000000305047899 */ /* 0x000fe2000800063f */
[----:B------:R-:W-:Y:S01]  /*1aa0*/  IMAD.U32 R72, RZ, RZ, UR7 ;  /* 0x00000007ff487e24 */ /* 0x000fe2000f8e00ff */
[----:B------:R-:W-:Y:S01]  /*1ab0*/  UIADD3 UR5, UR42, 0x480, URZ ;  /* 0x000004802a057890 */ /* 0x000fe2000fffe03f */
[----:B------:R-:W-:Y:S01]  /*1ac0*/  IMAD.WIDE R58, R3, 0x10, R58 ;  /* 0x00000010033a7825 */ /* 0x000fe200078e023a */
[----:B------:R-:W-:Y:S01]  /*1ad0*/  UIADD3 UR6, UR42, 0x1c480, URZ ;  /* 0x0001c4802a067890 */ /* 0x000fe2000fffe03f */
[----:B------:R-:W0:Y:S01]  /*1ae0*/  LDC R67, c[0x0][0x600] ;  /* 0x00018000ff437b82 */ /* 0x000e220000000800 */
[----:B------:R-:W-:Y:S01]  /*1af0*/  USHF.R.U32.HI UR5, URZ, 0x4, UR5 ;  /* 0x000000043f057899 */ /* 0x000fe20008011605 */
[----:B------:R-:W-:Y:S01]  /*1b00*/  IMAD.MOV.U32 R3, RZ, RZ, -0x1 ;  /* 0xffffffffff037424 */ /* 0x000fe200078e00ff */
[----:B------:R-:W-:Y:S01]  /*1b10*/  USHF.R.U32.HI UR6, URZ, 0x4, UR6 ;  /* 0x000000043f067899 */ /* 0x000fe20008011606 */
[----:B------:R-:W-:Y:S01]  /*1b20*/  SHF.R.S32.HI R61, RZ, 0x1f, R60 ;  /* 0x0000001fff3d7819 */ /* 0x000fe2000001143c */
[----:B------:R-:W-:Y:S01]  /*1b30*/  UIADD3 UR48, UR42, 0x390, URZ ;  /* 0x000003902a307890 */ /* 0x000fe2000fffe03f */
[----:B------:R-:W-:Y:S01]  /*1b40*/  VIADD R69, R69, UR8 ;  /* 0x0000000845457c36 */ /* 0x000fe20008000000 */
[-C--:B---3--:R-:W-:Y:S01]  /*1b50*/  SHF.L.U32 R3, R3, R64.reuse, RZ ;  /* 0x0000004003037219 */ /* 0x088fe200000006ff */
[----:B------:R-:W-:Y:S01]  /*1b60*/  ULOP3.LUT UR4, UR4, 0x8, URZ, 0xc0, !UPT ;  /* 0x0000000804047892 */ /* 0x000fe2000f8ec03f */
[----:B----4-:R-:W-:Y:S01]  /*1b70*/  SHF.L.U64.HI R65, R62, 0x3, R63 ;  /* 0x000000033e417819 */ /* 0x010fe2000001023f */
[----:B------:R-:W-:Y:S01]  /*1b80*/  ULOP3.LUT UR5, UR5, 0x3fff, URZ, 0xc0, !UPT ;  /* 0x00003fff05057892 */ /* 0x000fe2000f8ec03f */
[----:B------:R-:W-:Y:S01]  /*1b90*/  SHF.L.U32 R64, R7, R64, RZ ;  /* 0x0000004007407219 */ /* 0x000fe200000006ff */
[----:B------:R-:W-:Y:S01]  /*1ba0*/  ULOP3.LUT UR6, UR6, 0x3fff, URZ, 0xc0, !UPT ;  /* 0x00003fff06067892 */ /* 0x000fe2000f8ec03f */
[----:B------:R-:W-:Y:S01]  /*1bb0*/  LOP3.LUT R68, RZ, R3, RZ, 0x33, !PT ;  /* 0x00000003ff447212 */ /* 0x000fe200078e33ff */
[----:B------:R-:W-:Y:S01]  /*1bc0*/  ULEA UR44, UR44, UR48, 0x3 ;  /* 0x000000302c2c7291 */ /* 0x000fe2000f8e183f */
[----:B-1----:R-:W-:Y:S01]  /*1bd0*/  IMAD R63, R6, -0x2, R5 ;  /* 0xfffffffe063f7824 */ /* 0x002fe200078e0205 */
[----:B------:R-:W-:-:S02]  /*1be0*/  ULOP3.LUT UR49, UR4, 0x8, URZ, 0x3c, !UPT ;  /* 0x0000000804317892 */ /* 0x000fc4000f8e3c3f */
[----:B------:R-:W-:Y:S02]  /*1bf0*/  ULOP3.LUT UR45, UR4, 0x18, URZ, 0x3c, !UPT ;  /* 0x00000018042d7892 */ /* 0x000fe4000f8e3c3f */
[----:B------:R-:W-:Y:S02]  /*1c00*/  ULOP3.LUT UR46, UR5, 0x10000, URZ, 0xfc, !UPT ;  /* 0x00010000052e7892 */ /* 0x000fe4000f8efc3f */
[----:B------:R-:W-:Y:S01]  /*1c10*/  ULOP3.LUT UR41, UR6, 0x10000, URZ, 0xfc, !UPT ;  /* 0x0001000006297892 */ /* 0x000fe2000f8efc3f */
[----:B0-----:R-:W-:Y:S01]  /*1c20*/  VIADD R67, R67, 0xffffffff ;  /* 0xffffffff43437836 */ /* 0x001fe20000000000 */
[----:B--2---:R-:W-:-:S10]  /*1c30*/  SHF.L.U64.HI R66, R8, 0x1, R0 ;  /* 0x0000000108427819 */ /* 0x004fd40000010200 */
.L_x_103:
[----:B------:R-:W-:-:S04]  /*1c40*/  SHF.L.U32 R0, R72, 0x1f, RZ ;  /* 0x0000001f48007819 */ /* 0x000fc800000006ff */
[----:B------:R-:W0:Y:S02]  /*1c50*/  SYNCS.PHASECHK.TRANS64.TRYWAIT P0, [UR44+-0x8], R0 ;  /* 0xfffff800ff0075a7 */ /* 0x000e24000800016c */
[----:B0-----:R-:W-:Y:S05]  /*1c60*/  @!P0 BRA `(.L_x_16) ;  /* 0x0000005400f88947 */ /* 0x001fea0003800000 */
.L_x_177:
[----:B------:R-:W-:Y:S02]  /*1c70*/  ULDC UR4, c[0x0][0x28c] ;  /* 0x0000a30000047ab9 */ /* 0x000fe40000000800 */
[----:B------:R-:W-:-:S13]  /*1c80*/  ISETP.LT.AND P0, PT, RZ, UR4, PT ;  /* 0x00000004ff007c0c */ /* 0x000fda000bf01270 */
[----:B------:R-:W-:Y:S05]  /*1c90*/  @P0 BRA `(.L_x_17) ;  /* 0x0000000000400947 */ /* 0x000fea0003800000 */
[----:B0-----:R-:W-:Y:S01]  /*1ca0*/  MOV R0, 0x0 ;  /* 0x0000000000007802 */ /* 0x001fe20000000f00 */
[----:B------:R-:W-:Y:S01]  /*1cb0*/  ULDC.64 UR4, c[0x4][0x68] ;  /* 0x01001a0000047ab9 */ /* 0x000fe20000000a00 */
[----:B------:R-:W-:Y:S01]  /*1cc0*/  ULDC.64 UR6, c[0x4][0x8] ;  /* 0x0100020000067ab9 */ /* 0x000fe20000000a00 */
[----:B------:R-:W-:Y:S01]  /*1cd0*/  IMAD.U32 R4, RZ, RZ, UR4 ;  /* 0x00000004ff047e24 */ /* 0x000fe2000f8e00ff */
[----:B------:R0:W1:Y:S01]  /*1ce0*/  LDC.64 R14, c[0x4][R0] ;  /* 0x01000000000e7b82 */ /* 0x0000620000000a00 */
[----:B------:R-:W-:Y:S01]  /*1cf0*/  IMAD.U32 R5, RZ, RZ, UR5 ;  /* 0x00000005ff057e24 */ /* 0x000fe2000f8e00ff */
[----:B------:R-:W-:Y:S01]  /*1d00*/  ULDC.64 UR4, c[0x4][0x70] ;  /* 0x01001c0000047ab9 */ /* 0x000fe20000000a00 */
[----:B------:R-:W-:Y:S02]  /*1d10*/  IMAD.U32 R10, RZ, RZ, UR6 ;  /* 0x00000006ff0a7e24 */ /* 0x000fe4000f8e00ff */
[----:B------:R-:W-:Y:S02]  /*1d20*/  IMAD.U32 R6, RZ, RZ, UR4 ;  /* 0x00000004ff067e24 */ /* 0x000fe4000f8e00ff */
[----:B------:R-:W-:-:S02]  /*1d30*/  IMAD.U32 R7, RZ, RZ, UR5 ;  /* 0x00000005ff077e24 */ /* 0x000fc4000f8e00ff */
[----:B------:R-:W-:Y:S02]  /*1d40*/  IMAD.U32 R11, RZ, RZ, UR7 ;  /* 0x00000007ff0b7e24 */ /* 0x000fe4000f8e00ff */
[----:B------:R-:W-:Y:S02]  /*1d50*/  IMAD.MOV.U32 R8, RZ, RZ, 0x1e1 ;  /* 0x000001e1ff087424 */ /* 0x000fe400078e00ff */
[----:B------:R-:W-:Y:S02]  /*1d60*/  IMAD.MOV.U32 R12, RZ, RZ, 0x1 ;  /* 0x00000001ff0c7424 */ /* 0x000fe400078e00ff */
[----:B0-----:R-:W-:-:S07]  /*1d70*/  IMAD.MOV.U32 R13, RZ, RZ, RZ ;  /* 0x000000ffff0d7224 */ /* 0x001fce00078e00ff */
[----:B------:R-:W-:-:S07]  /*1d80*/  LEPC R20, `(.L_x_17) ;  /* 0x000000001014794e */ /* 0x000fce0000000000 */
[----:B-1---5:R-:W-:Y:S05]  /*1d90*/  CALL.ABS.NOINC R14 ;  /* 0x000000000e007343 */ /* 0x022fea0003c00000 */
.L_x_17:
[----:B------:R-:W-:-:S13]  /*1da0*/  ISETP.NE.AND P0, PT, R71, 0x3, PT ;  /* 0x000000034700780c */ /* 0x000fda0003f05270 */
[----:B------:R-:W-:Y:S05]  /*1db0*/  @!P0 BRA `(.L_x_18) ;  /* 0x0000000000048947 */ /* 0x000fea0003800000 */
[----:B------:R-:W-:Y:S01]  /*1dc0*/  BPT.TRAP 0x1 ;  /* 0x000000040000795c */ /* 0x000fe20000300000 */
.L_x_18:
[----:B0-----:R-:W-:Y:S02]  /*1dd0*/  IMAD.U32 R3, RZ, RZ, UR39 ;  /* 0x00000027ff037e24 */ /* 0x001fe4000f8e00ff */
[----:B------:R-:W-:-:S03]  /*1de0*/  IMAD.U32 R0, RZ, RZ, UR38 ;  /* 0x00000026ff007e24 */ /* 0x000fc6000f8e00ff */
[----:B------:R-:W-:Y:S02]  /*1df0*/  LEA R3, R3, UR42, 0x3 ;  /* 0x0000002a03037c11 */ /* 0x000fe4000f8e18ff */
[----:B------:R-:W-:-:S04]  /*1e00*/  SHF.L.U32 R0, R0, 0x1f, RZ ;  /* 0x0000001f00007819 */ /* 0x000fc800000006ff */
[----:B------:R0:W1:Y:S01]  /*1e10*/  SYNCS.PHASECHK.TRANS64.TRYWAIT P1, [R3+URZ], R0 ;  /* 0x00000000030075a7 */ /* 0x000062000802017f */
[----:B------:R-:W-:Y:S05]  /*1e20*/  @!P0 BRA `(.L_x_19) ;  /* 0x0000000000048947 */ /* 0x000fea0003800000 */
[----:B------:R-:W-:Y:S01]  /*1e30*/  BPT.TRAP 0x1 ;  /* 0x000000040000795c */ /* 0x000fe20000300000 */
.L_x_19:
[----:B-1----:R-:W-:Y:S05]  /*1e40*/  @P1 BRA `(.L_x_20) ;  /* 0x0000000000081947 */ /* 0x002fea0003800000 */
[----:B------:R-:W1:Y:S02]  /*1e50*/  SYNCS.PHASECHK.TRANS64.TRYWAIT P1, [R3+URZ], R0 ;  /* 0x00000000030075a7 */ /* 0x000e64000802017f */
[----:B-1----:R-:W-:Y:S05]  /*1e60*/  @!P1 BRA `(.L_x_21) ;  /* 0x0000005400909947 */ /* 0x002fea0003800000 */
.L_x_20:
[----:B------:R-:W-:Y:S05]  /*1e70*/  WARPSYNC.ALL ;  /* 0x0000000000007948 */ /* 0x000fea0003800000 */
[----:B------:R-:W-:Y:S01]  /*1e80*/  ULEA UR4, UR39, UR46, 0x7 ;  /* 0x0000002e27047291 */ /* 0x000fe2000f8e383f */
[----:B------:R-:W-:Y:S01]  /*1e90*/  WARPGROUP.ARRIVE ;  /* 0x00000000000079c5 */ /* 0x000fe20000000000 */
[----:B------:R-:W-:Y:S01]  /*1ea0*/  ULEA UR6, UR39, UR41, 0x7 ;  /* 0x0000002927067291 */ /* 0x000fe2000f8e383f */
[----:B01----:R-:W-:Y:S01]  /*1eb0*/  IMAD.U32 R0, RZ, RZ, UR43 ;  /* 0x0000002bff007e24 */ /* 0x003fe2000f8e00ff */
[----:B------:R-:W-:Y:S01]  /*1ec0*/  UMOV UR5, 0xc0000010 ;  /* 0xc000001000057882 */ /* 0x000fe20000000000 */
[----:B------:R-:W-:-:S03]  /*1ed0*/  UMOV UR7, 0xc0000010 ;  /* 0xc000001000077882 */ /* 0x000fc60000000000 */
[----:B------:R-:W-:-:S03]  /*1ee0*/  ISETP.GE.AND P1, PT, R0, 0x1, PT ;  /* 0x000000010000780c */ /* 0x000fc60003f26270 */
[----:B------:R-:W-:Y:S03]  /*1ef0*/  IGMMA.64x64x32.S8.S8 R24, gdesc[UR4], RZ, !UPT, gsb0 ;  /* 0x01e00000041879f1 */ /* 0x000fe6000c0410ff */
[----:B------:R-:W-:-:S07]  /*1f00*/  WARPGROUP.DEPBAR.LE gsb0, 0x0 ;  /* 0x00008000000079c5 */ /* 0x000fce0000010000 */
[----:B------:R-:W-:Y:S05]  /*1f10*/  @!P1 BRA `(.L_x_22) ;  /* 0x0000000000b49947 */ /* 0x000fea0003800000 */
[----:B------:R-:W-:Y:S01]  /*1f20*/  UIADD3 UR4, UR39, 0x1, URZ ;  /* 0x0000000127047890 */ /* 0x000fe2000fffe03f */
[----:B------:R-:W-:Y:S01]  /*1f30*/  IMAD.U32 R0, RZ, RZ, UR43 ;  /* 0x0000002bff007e24 */ /* 0x000fe2000f8e00ff */
[----:B------:R-:W-:Y:S02]  /*1f40*/  UMOV UR9, UR39 ;  /* 0x0000002700097c82 */ /* 0x000fe40008000000 */
[----:B------:R-:W-:-:S04]  /*1f50*/  UISETP.NE.AND UP0, UPT, UR4, 0x38, UPT ;  /* 0x000000380400788c */ /* 0x000fc8000bf05270 */
[----:B------:R-:W-:Y:S02]  /*1f60*/  USEL UR5, URZ, 0x1, UP0 ;  /* 0x000000013f057887 */ /* 0x000fe40008000000 */
[----:B------:R-:W-:Y:S02]  /*1f70*/  USEL UR8, UR4, URZ, UP0 ;  /* 0x0000003f04087287 */ /* 0x000fe40008000000 */
[----:B------:R-:W-:-:S06]  /*1f80*/  ULOP3.LUT UR5, UR38, UR5, URZ, 0x3c, !UPT ;  /* 0x0000000526057292 */ /* 0x000fcc000f8e3c3f */
[----:B------:R-:W-:-:S07]  /*1f90*/  IMAD.U32 R5, RZ, RZ, UR5 ;  /* 0x00000005ff057e24 */ /* 0x000fce000f8e00ff */
.L_x_29:
[----:B01----:R-:W-:Y:S05]  /*1fa0*/  @!P0 BRA `(.L_x_23) ;  /* 0x0000000000048947 */ /* 0x003fea0003800000 */
[----:B------:R-:W-:Y:S01]  /*1fb0*/  BPT.TRAP 0x1 ;  /* 0x000000040000795c */ /* 0x000fe20000300000 */
.L_x_23:
[----:B------:R-:W-:Y:S01]  /*1fc0*/  ULEA UR4, UR8, UR42, 0x3 ;  /* 0x0000002a08047291 */ /* 0x000fe2000f8e183f */
[----:B------:R-:W-:-:S08]  /*1fd0*/  SHF.L.U32 R3, R5, 0x1f, RZ ;  /* 0x0000001f05037819 */ /* 0x000fd000000006ff */
[----:B------:R0:W1:Y:S01]  /*1fe0*/  SYNCS.PHASECHK.TRANS64.TRYWAIT P1, [UR4], R3 ;  /* 0x00000003ff0075a7 */ /* 0x0000620008020144 */
[----:B------:R-:W-:Y:S05]  /*1ff0*/  @!P0 BRA `(.L_x_24) ;  /* 0x0000000000048947 */ /* 0x000fea0003800000 */
[----:B------:R-:W-:Y:S01]  /*2000*/  BPT.TRAP 0x1 ;  /* 0x000000040000795c */ /* 0x000fe20000300000 */
.L_x_24:
[----:B-1----:R-:W-:Y:S05]  /*2010*/  @P1 BRA `(.L_x_25) ;  /* 0x0000000000081947 */ /* 0x002fea0003800000 */
[----:B------:R-:W1:Y:S02]  /*2020*/  SYNCS.PHASECHK.TRANS64.TRYWAIT P1, [UR4], R3 ;  /* 0x00000003ff0075a7 */ /* 0x000e640008020144 */
[----:B-1----:R-:W-:Y:S05]  /*2030*/  @!P1 BRA `(.L_x_26) ;  /* 0x0000005400309947 */ /* 0x002fea0003800000 */
.L_x_25:
[----:B------:R-:W-:Y:S01]  /*2040*/  ULEA UR4, UR8, UR46, 0x7 ;  /* 0x0000002e08047291 */ /* 0x000fe2000f8e383f */
[----:B------:R-:W-:Y:S01]  /*2050*/  WARPGROUP.ARRIVE ;  /* 0x00000000000079c5 */ /* 0x000fe20000000000 */
[----:B------:R-:W-:Y:S01]  /*2060*/  ULEA UR6, UR8, UR41, 0x7 ;  /* 0x0000002908067291 */ /* 0x000fe2000f8e383f */
[----:B------:R-:W-:Y:S01]  /*2070*/  UMOV UR5, 0xc0000010 ;  /* 0xc000001000057882 */ /* 0x000fe20000000000 */
[----:B------:R-:W-:-:S07]  /*2080*/  UMOV UR7, 0xc0000010 ;  /* 0xc000001000077882 */ /* 0x000fce0000000000 */
[----:B------:R-:W-:Y:S03]  /*2090*/  IGMMA.64x64x32.S8.S8 R24, gdesc[UR4], R24, gsb0 ;  /* 0x01e00000041879f1 */ /* 0x000fe60008041018 */
[----:B------:R-:W-:Y:S02]  /*20a0*/  WARPGROUP.DEPBAR.LE gsb0, 0x0 ;  /* 0x00008000000079c5 */ /* 0x000fe40000010000 */
[----:B------:R-:W-:Y:S05]  /*20b0*/  @!P0 BRA `(.L_x_27) ;  /* 0x0000000000048947 */ /* 0x000fea0003800000 */
[----:B------:R-:W-:Y:S01]  /*20c0*/  BPT.TRAP 0x1 ;  /* 0x000000040000795c */ /* 0x000fe20000300000 */
.L_x_27:
[----:B------:R-:W-:Y:S01]  /*20d0*/  ULEA UR4, UR9, UR42, 0x3 ;  /* 0x0000002a09047291 */ /* 0x000fe2000f8e183f */
[----:B------:R-:W-:-:S03]  /*20e0*/  ISETP.GT.U32.AND P1, PT, R23, 0x1, PT ;  /* 0x000000011700780c */ /* 0x000fc60003f24070 */
[----:B------:R-:W-:-:S04]  /*20f0*/  UIADD3 UR4, UR4, 0x1c0, URZ ;  /* 0x000001c004047890 */ /* 0x000fc8000fffe03f */
[----:B------:R-:W-:-:S09]  /*2100*/  UPRMT UR4, URZ, 0x654, UR4 ;  /* 0x000006543f047896 */ /* 0x000fd20008000004 */
[----:B------:R-:W-:Y:S01]  /*2110*/  SYNCS.ARRIVE.TRANS64.RED.A1T0 RZ, [UR4], RZ ;  /* 0x000000ffffff79a7 */ /* 0x000fe20008100404 */
[----:B------:R-:W-:Y:S05]  /*2120*/  @P1 BRA `(.L_x_28) ;  /* 0x0000000000041947 */ /* 0x000fea0003800000 */
[----:B------:R-:W-:Y:S01]  /*2130*/  BPT.TRAP 0x1 ;  /* 0x000000040000795c */ /* 0x000fe20000300000 */
.L_x_28:
[----:B------:R-:W-:Y:S01]  /*2140*/  UIADD3 UR8, UR8, 0x1, URZ ;  /* 0x0000000108087890 */ /* 0x000fe2000fffe03f */
[C---:B------:R-:W-:Y:S01]  /*2150*/  ISETP.GT.AND P1, PT, R0.reuse, 0x1, PT ;  /* 0x000000010000780c */ /* 0x040fe20003f24270 */
[----:B------:R-:W-:Y:S01]  /*2160*/  UIADD3 UR9, UR9, 0x1, URZ ;  /* 0x0000000109097890 */ /* 0x000fe2000fffe03f */
[----:B------:R-:W-:Y:S01]  /*2170*/  VIADD R0, R0, 0xffffffff ;  /* 0xffffffff00007836 */ /* 0x000fe20000000000 */
[----:B------:R-:W-:Y:S02]  /*2180*/  UISETP.NE.AND UP0, UPT, UR8, 0x38, UPT ;  /* 0x000000380800788c */ /* 0x000fe4000bf05270 */
[----:B------:R-:W-:Y:S02]  /*2190*/  UISETP.NE.AND UP1, UPT, UR9, 0x38, UPT ;  /* 0x000000380900788c */ /* 0x000fe4000bf25270 */
[----:B------:R-:W-:Y:S02]  /*21a0*/  USEL UR4, URZ, 0x1, UP0 ;  /* 0x000000013f047887 */ /* 0x000fe40008000000 */
[----:B------:R-:W-:-:S02]  /*21b0*/  USEL UR8, UR8, URZ, UP0 ;  /* 0x0000003f08087287 */ /* 0x000fc40008000000 */
[----:B------:R-:W-:Y:S02]  /*21c0*/  USEL UR9, UR9, URZ, UP1 ;  /* 0x0000003f09097287 */ /* 0x000fe40008800000 */
[----:B------:R-:W-:Y:S01]  /*21d0*/  LOP3.LUT R5, R5, UR4, RZ, 0x3c, !PT ;  /* 0x0000000405057c12 */ /* 0x000fe2000f8e3cff */
[----:B------:R-:W-:Y:S09]  /*21e0*/  @P1 BRA `(.L_x_29) ;  /* 0xfffffffc006c1947 */ /* 0x000ff2000383ffff */
.L_x_22:
[----:B------:R-:W2:Y:S01]  /*21f0*/  LDC R0, c[0x0][0x28c] ;  /* 0x0000a300ff007b82 */ /* 0x000ea20000000800 */
[----:B01----:R-:W-:-:S04]  /*2200*/  IMAD.U32 R3, RZ, RZ, UR49 ;  /* 0x00000031ff037e24 */ /* 0x003fc8000f8e00ff */
[----:B------:R0:W-:Y:S01]  /*2210*/  SYNCS.ARRIVE.TRANS64.A1T0 RZ, [R3+UR48], RZ ;  /* 0x000000ff03ff79a7 */ /* 0x0001e20008100030 */
[----:B--2---:R-:W-:-:S13]  /*2220*/  ISETP.GE.AND P1, PT, R0, 0x1, PT ;  /* 0x000000010000780c */ /* 0x004fda0003f26270 */
[----:B0-----:R-:W-:Y:S05]  /*2230*/  @!P1 BRA `(.L_x_30) ;  /* 0x0000000000349947 */ /* 0x001fea0003800000 */
[----:B------:R-:W-:Y:S05]  /*2240*/  @!P0 BRA `(.L_x_31) ;  /* 0x0000000000048947 */ /* 0x000fea0003800000 */
[----:B------:R-:W-:Y:S01]  /*2250*/  BPT.TRAP 0x1 ;  /* 0x000000040000795c */ /* 0x000fe20000300000 */
.L_x_31:
[----:B------:R-:W-:Y:S01]  /*2260*/  UIADD3 UR6, UR39, UR43, URZ ;  /* 0x0000002b27067290 */ /* 0x000fe2000fffe03f */
[----:B------:R-:W-:-:S03]  /*2270*/  ISETP.GT.U32.AND P0, PT, R23, 0x1, PT ;  /* 0x000000011700780c */ /* 0x000fc60003f04070 */
[----:B------:R-:W-:-:S04]  /*2280*/  USHF.R.U32.HI UR4, URZ, 0x3, UR6 ;  /* 0x000000033f047899 */ /* 0x000fc80008011606 */
[----:B------:R-:W-:-:S04]  /*2290*/  UIMAD.WIDE.U32 UR4, UR4, 0x24924925, URZ ;  /* 0x24924925040478a5 */ /* 0x000fc8000f8e003f */
[----:B------:R-:W-:-:S04]  /*22a0*/  UIMAD UR4, UR5, -0x38, UR6 ;  /* 0xffffffc8050478a4 */ /* 0x000fc8000f8e0206 */
[----:B------:R-:W-:-:S04]  /*22b0*/  ULEA UR4, UR4, UR42, 0x3 ;  /* 0x0000002a04047291 */ /* 0x000fc8000f8e183f */
[----:B------:R-:W-:-:S04]  /*22c0*/  UIADD3 UR4, UR4, 0x1c0, URZ ;  /* 0x000001c004047890 */ /* 0x000fc8000fffe03f */
[----:B------:R-:W-:-:S09]  /*22d0*/  UPRMT UR4, URZ, 0x654, UR4 ;  /* 0x000006543f047896 */ /* 0x000fd20008000004 */
[----:B------:R-:W-:Y:S01]  /*22e0*/  SYNCS.ARRIVE.TRANS64.RED.A1T0 RZ, [UR4], RZ ;  /* 0x000000ffffff79a7 */ /* 0x000fe20008100404 */
[----:B------:R-:W-:Y:S05]  /*22f0*/  @P0 BRA `(.L_x_30) ;  /* 0x0000000000040947 */ /* 0x000fea0003800000 */
[----:B------:R-:W-:Y:S01]  /*2300*/  BPT.TRAP 0x1 ;  /* 0x000000040000795c */ /* 0x000fe20000300000 */
.L_x_30:
[----:B------:R-:W-:Y:S01]  /*2310*/  SHF.L.U32 R3, R72, 0x1f, RZ ;  /* 0x0000001f48037819 */ /* 0x000fe200000006ff */
[----:B------:R-:W-:Y:S01]  /*2320*/  UIADD3 UR39, UR39, UR47, URZ ;  /* 0x0000002f27277290 */ /* 0x000fe2000fffe03f */
[----:B------:R-:W-:Y:S01]  /*2330*/  IMAD.SHL.U32 R0, R22, 0x40, RZ ;  /* 0x0000004016007824 */ /* 0x000fe200078e00ff */
[----:B------:R-:W-:Y:S01]  /*2340*/  UISETP.GE.U32.AND UP1, UPT, UR47, 0x38, UPT ;  /* 0x000000382f00788c */ /* 0x000fe2000bf26070 */
[----:B------:R-:W0:Y:S01]  /*2350*/  SYNCS.PHASECHK.TRANS64.TRYWAIT P0, [UR44+0x8], R3 ;  /* 0x00000803ff0075a7 */ /* 0x000e22000800016c */
[----:B------:R-:W-:-:S04]  /*2360*/  UISETP.GT.U32.AND UP0, UPT, UR39, 0x37, UPT ;  /* 0x000000372700788c */ /* 0x000fc8000bf04070 */
[----:B------:R-:W-:-:S04]  /*2370*/  UISETP.LT.U32.AND UP0, UPT, UR47, 0x38, UP0 ;  /* 0x000000382f00788c */ /* 0x000fc80008701070 */
[----:B------:R-:W-:Y:S02]  /*2380*/  USEL UR6, URZ, 0x1, !UP0 ;  /* 0x000000013f067887 */ /* 0x000fe4000c000000 */
[----:B------:R-:W-:Y:S02]  /*2390*/  @UP1 USHF.R.U32.HI UR4, URZ, 0x3, UR39 ;  /* 0x000000033f041899 */ /* 0x000fe40008011627 */
[----:B------:R-:W-:Y:S02]  /*23a0*/  ULOP3.LUT UR38, UR38, UR6, URZ, 0x3c, !UPT ;  /* 0x0000000626267292 */ /* 0x000fe4000f8e3c3f */
[----:B------:R-:W-:-:S04]  /*23b0*/  @UP1 UIMAD.WIDE.U32 UR4, UR4, 0x24924925, URZ ;  /* 0x24924925040418a5 */ /* 0x000fc8000f8e003f */
[----:B------:R-:W-:Y:S01]  /*23c0*/  @UP1 ULOP3.LUT UR38, UR38, 0x1, UR5, 0x78, !UPT ;  /* 0x0000000126261892 */ /* 0x000fe2000f8e7805 */
[----:B0-----:R-:W-:Y:S11]  /*23d0*/  @!P0 BRA `(.L_x_32) ;  /* 0x0000005000608947 */ /* 0x001ff60003800000 */
.L_x_178:
[----:B------:R-:W-:Y:S01]  /*23e0*/  ULDC UR4, c[0x0][0x284] ;  /* 0x0000a10000047ab9 */ /* 0x000fe20000000800 */
[----:B------:R-:W-:Y:S01]  /*23f0*/  IMAD.SHL.U32 R13, R19, 0x40, RZ ;  /* 0x00000040130d7824 */ /* 0x000fe200078e00ff */
[----:B------:R-:W-:Y:S01]  /*2400*/  ISETP.GE.AND P0, PT, R0, UR4, PT ;  /* 0x0000000400007c0c */ /* 0x000fe2000bf06270 */
[----:B------:R-:W-:-:S03]  /*2410*/  ULDC UR4, c[0x0][0x288] ;  /* 0x0000a20000047ab9 */ /* 0x000fc60000000800 */
[----:B------:R-:W-:-:S13]  /*2420*/  ISETP.GE.OR P0, PT, R13, UR4, P0 ;  /* 0x000000040d007c0c */ /* 0x000fda0008706670 */
[----:B------:R-:W-:Y:S05]  /*2430*/  @P0 BRA `(.L_x_33) ;  /* 0x0000001c00380947 */ /* 0x000fea0003800000 */
[----:B------:R-:W-:Y:S01]  /*2440*/  SHF.R.S32.HI R11, RZ, 0x1f, R18 ;  /* 0x0000001fff0b7819 */ /* 0x000fe20000011412 */
[----:B------:R-:W-:Y:S01]  /*2450*/  ULDC.64 UR4, c[0x0][0x5d0] ;  /* 0x0001740000047ab9 */ /* 0x000fe20000000a00 */
[----:B------:R-:W-:Y:S01]  /*2460*/  SHF.R.S32.HI R10, RZ, 0x1f, R13 ;  /* 0x0000001fff0a7819 */ /* 0x000fe2000001140d */
[----:B0-----:R-:W-:Y:S01]  /*2470*/  IMAD.WIDE.U32 R4, R18, UR4, R60 ;  /* 0x0000000412047c25 */ /* 0x001fe2000f8e003c */
[----:B------:R-:W-:Y:S01]  /*2480*/  ULDC.64 UR6, c[0x0][0x5c8] ;  /* 0x0001720000067ab9 */ /* 0x000fe20000000a00 */
[----:B------:R-:W-:Y:S02]  /*2490*/  BSSY B0, `(.L_x_33) ;  /* 0x00001c8000007945 */ /* 0x000fe40003800000 */
[----:B------:R-:W-:Y:S01]  /*24a0*/  IMAD R3, R11, UR4, RZ ;  /* 0x000000040b037c24 */ /* 0x000fe2000f8e02ff */
[----:B------:R-:W-:Y:S01]  /*24b0*/  IADD3 R4, P0, R13, R4, RZ ;  /* 0x000000040d047210 */ /* 0x000fe20007f1e0ff */
[----:B------:R-:W-:-:S04]  /*24c0*/  IMAD.WIDE R14, R22, 0x40, R58 ;  /* 0x00000040160e7825 */ /* 0x000fc800078e023a */
[----:B------:R-:W-:Y:S01]  /*24d0*/  IMAD R3, R18, UR5, R3 ;  /* 0x0000000512037c24 */ /* 0x000fe2000f8e0203 */
[----:B------:R-:W-:Y:S01]  /*24e0*/  ULDC.64 UR4, c[0x0][0x5c0] ;  /* 0x0001700000047ab9 */ /* 0x000fe20000000a00 */
[----:B------:R-:W-:Y:S02]  /*24f0*/  IMAD.IADD R22, R69, 0x1, -R0 ;  /* 0x0000000145167824 */ /* 0x000fe400078e0a00 */
[----:B------:R-:W-:Y:S01]  /*2500*/  IMAD.IADD R73, R63, 0x1, -R13 ;  /* 0x000000013f497824 */ /* 0x000fe200078e0a0d */
[----:B------:R-:W-:Y:S01]  /*2510*/  IADD3.X R5, R10, R5, R3, P0, !PT ;  /* 0x000000050a057210 */ /* 0x000fe200007fe403 */
[----:B------:R-:W-:Y:S02]  /*2520*/  IMAD R3, R15, UR6, RZ ;  /* 0x000000060f037c24 */ /* 0x000fe4000f8e02ff */
[----:B------:R-:W-:-:S04]  /*2530*/  IMAD.WIDE.U32 R4, R14, UR6, R4 ;  /* 0x000000060e047c25 */ /* 0x000fc8000f8e0004 */
[----:B------:R-:W-:Y:S01]  /*2540*/  IMAD R3, R14, UR7, R3 ;  /* 0x000000070e037c24 */ /* 0x000fe2000f8e0203 */
[----:B------:R-:W-:-:S04]  /*2550*/  IADD3 R6, P0, R4, UR4, RZ ;  /* 0x0000000404067c10 */ /* 0x000fc8000ff1e0ff */
[----:B------:R-:W-:Y:S02]  /*2560*/  IADD3.X R7, R5, UR5, R3, P0, !PT ;  /* 0x0000000505077c10 */ /* 0x000fe400087fe403 */
[----:B-----5:R-:W-:Y:S02]  /*2570*/  ISETP.NE.AND P0, PT, R57, RZ, PT ;  /* 0x000000ff3900720c */ /* 0x020fe40003f05270 */
[----:B------:R-:W-:-:S05]  /*2580*/  LEA R4, P1, R62, R6, 0x3 ;  /* 0x000000063e047211 */ /* 0x000fca00078218ff */
[----:B------:R-:W-:-:S06]  /*2590*/  IMAD.X R5, R65, 0x1, R7, P1 ;  /* 0x0000000141057824 */ /* 0x000fcc00008e0607 */
[----:B------:R-:W-:Y:S05]  /*25a0*/  @!P0 BRA `(.L_x_34) ;  /* 0x0000001400188947 */ /* 0x000fea0003800000 */
[----:B------:R-:W0:Y:S01]  /*25b0*/  LDC.64 R20, c[0x0][0x5b0] ;  /* 0x00016c00ff147b82 */ /* 0x000e220000000a00 */
[----:B------:R-:W-:Y:S01]  /*25c0*/  ULDC.64 UR4, c[0x0][0x5b8] ;  /* 0x00016e0000047ab9 */ /* 0x000fe20000000a00 */
[----:B------:R-:W-:Y:S01]  /*25d0*/  ISETP.GE.AND P3, PT, R73, 0x1, PT ;  /* 0x000000014900780c */ /* 0x000fe20003f66270 */
[----:B------:R-:W-:Y:S01]  /*25e0*/  IMAD.WIDE.U32 R8, R18, UR4, R60 ;  /* 0x0000000412087c25 */ /* 0x000fe2000f8e003c */
[----:B------:R-:W-:Y:S02]  /*25f0*/  BSSY B1, `(.L_x_35) ;  /* 0x000000e000017945 */ /* 0x000fe40003800000 */
[----:B------:R-:W-:Y:S01]  /*2600*/  ISETP.LT.OR P1, PT, R22, 0x1, !P3 ;  /* 0x000000011600780c */ /* 0x000fe20005f21670 */
[----:B------:R-:W-:Y:S01]  /*2610*/  IMAD R3, R11, UR4, RZ ;  /* 0x000000040b037c24 */ /* 0x000fe2000f8e02ff */
[----:B------:R-:W1:Y:S01]  /*2620*/  LDC.64 R74, c[0x0][0x5a8] ;  /* 0x00016a00ff4a7b82 */ /* 0x000e620000000a00 */
[----:B------:R-:W-:Y:S02]  /*2630*/  IADD3 R12, P0, R13, R8, RZ ;  /* 0x000000080d0c7210 */ /* 0x000fe40007f1e0ff */
[----:B------:R-:W-:-:S05]  /*2640*/  IMAD R3, R18, UR5, R3 ;  /* 0x0000000512037c24 */ /* 0x000fca000f8e0203 */
[----:B------:R-:W-:Y:S01]  /*2650*/  IADD3.X R13, R10, R9, R3, P0, !PT ;  /* 0x000000090a0d7210 */ /* 0x000fe200007fe403 */
[-C--:B0-----:R-:W-:Y:S02]  /*2660*/  IMAD R0, R15, R20.reuse, RZ ;  /* 0x000000140f007224 */ /* 0x081fe400078e02ff */
[----:B------:R-:W-:-:S04]  /*2670*/  IMAD.WIDE.U32 R8, R14, R20, R12 ;  /* 0x000000140e087225 */ /* 0x000fc800078e000c */
[----:B------:R-:W-:Y:S01]  /*2680*/  IMAD R19, R14, R21, R0 ;  /* 0x000000150e137224 */ /* 0x000fe200078e0200 */
[----:B-1----:R-:W-:-:S04]  /*2690*/  IADD3 R8, P0, R8, R74, RZ ;  /* 0x0000004a08087210 */ /* 0x002fc80007f1e0ff */
[----:B------:R-:W-:Y:S01]  /*26a0*/  IADD3.X R9, R75, R9, R19, P0, !PT ;  /* 0x000000094b097210 */ /* 0x000fe200007fe413 */
[----:B------:R-:W-:Y:S08]  /*26b0*/  @P1 BRA `(.L_x_36) ;  /* 0x0000000000041947 */ /* 0x000ff00003800000 */
[----:B------:R0:W5:Y:S02]  /*26c0*/  LDG.E.U8 R70, desc[UR36][R8.64] ;  /* 0x0000002408467981 */ /* 0x000164000c1e1100 */
.L_x_36:
[----:B------:R-:W-:Y:S05]  /*26d0*/  BSYNC B1 ;  /* 0x0000000000017941 */ /* 0x000fea0003800000 */
.L_x_35:
[----:B-----5:R-:W-:Y:S01]  /*26e0*/  LOP3.LUT R0, R70, 0xffff, RZ, 0xc0, !PT ;  /* 0x0000ffff46007812 */ /* 0x020fe200078ec0ff */
[----:B------:R-:W-:Y:S01]  /*26f0*/  IMAD.SHL.U32 R10, R20, 0x8, RZ ;  /* 0x00000008140a7824 */ /* 0x000fe200078e00ff */
[----:B------:R-:W-:Y:S01]  /*2700*/  ISETP.GE.AND P2, PT, R73, 0x2, PT ;  /* 0x000000024900780c */ /* 0x000fe20003f46270 */
[----:B------:R-:W-:Y:S01]  /*2710*/  BSSY B1, `(.L_x_37) ;  /* 0x000000e000017945 */ /* 0x000fe20003800000 */
[----:B------:R-:W-:Y:S02]  /*2720*/  PRMT R0, R0, 0x8880, RZ ;  /* 0x0000888000007816 */ /* 0x000fe400000000ff */
[----:B------:R-:W-:Y:S02]  /*2730*/  ISETP.LT.OR P0, PT, R22, 0x1, !P2 ;  /* 0x000000011600780c */ /* 0x000fe40005701670 */
[----:B------:R-:W-:Y:S01]  /*2740*/  SHF.L.U64.HI R11, R20, 0x3, R21 ;  /* 0x00000003140b7819 */ /* 0x000fe20000010215 */
[----:B------:R-:W-:-:S04]  /*2750*/  IMAD R3, R0, R57, RZ ;  /* 0x0000003900037224 */ /* 0x000fc800078e02ff */
[----:B------:R-:W-:Y:S02]  /*2760*/  @!P1 IMAD R15, R24, R56, R3 ;  /* 0x00000038180f9224 */ /* 0x000fe400078e0203 */
[----:B------:R-:W-:-:S03]  /*2770*/  IMAD.WIDE.U32 R10, R14, R20, R10 ;  /* 0x000000140e0a7225 */ /* 0x000fc600078e000a */
[----:B------:R1:W-:Y:S01]  /*2780*/  @!P1 STG.E.U8 desc[UR36][R6.64], R15 ;  /* 0x0000000f06009986 */ /* 0x0003e2000c101124 */
[----:B------:R-:W-:Y:S01]  /*2790*/  IMAD.IADD R14, R19, 0x1, R11 ;  /* 0x00000001130e7824 */ /* 0x000fe200078e020b */
[----:B------:R-:W-:Y:S01]  /*27a0*/  IADD3 R10, P4, P5, R12, R74, R10 ;  /* 0x0000004a0c0a7210 */ /* 0x000fe20007d9e00a */
[----:B------:R-:W-:-:S12]  /*27b0*/  @P0 BRA `(.L_x_38) ;  /* 0x00000000000c0947 */ /* 0x000fd80003800000 */
[----:B------:R-:W2:Y:S02]  /*27c0*/  LDG.E.U8 R70, desc[UR36][R8.64+0x1] ;  /* 0x0000012408467981 */ /* 0x000ea4000c1e1100 */
[----:B--2---:R-:W-:-:S05]  /*27d0*/  PRMT R0, R70, 0x8880, RZ ;  /* 0x0000888046007816 */ /* 0x004fca00000000ff */
[----:B------:R-:W-:-:S07]  /*27e0*/  IMAD R3, R0, R57, RZ ;  /* 0x0000003900037224 */ /* 0x000fce00078e02ff */
.L_x_38:
[----:B------:R-:W-:Y:S05]  /*27f0*/  BSYNC B1 ;  /* 0x0000000000017941 */ /* 0x000fea0003800000 */
.L_x_37:
[C---:B------:R-:W-:Y:S01]  /*2800*/  ISETP.LT.OR P3, PT, R22.reuse, 0x9, !P3 ;  /* 0x000000091600780c */ /* 0x040fe20005f61670 */
[----:B------:R-:W-:Y:S01]  /*2810*/  @!P0 IMAD R25, R25, R56, R3 ;  /* 0x0000003819198224 */ /* 0x000fe200078e0203 */
[----:B------:R-:W-:Y:S01]  /*2820*/  ISETP.GE.AND P1, PT, R73, 0x9, PT ;  /* 0x000000094900780c */ /* 0x000fe20003f26270 */
[----:B------:R-:W-:Y:S01]  /*2830*/  BSSY B1, `(.L_x_39) ;  /* 0x000000b000017945 */ /* 0x000fe20003800000 */
[----:B------:R-:W-:Y:S02]  /*2840*/  IADD3.X R11, R13, R75, R14, P4, P5 ;  /* 0x0000004b0d0b7210 */ /* 0x000fe400027ea40e */
[----:B------:R2:W-:Y:S01]  /*2850*/  @!P0 STG.E.U8 desc[UR36][R6.64+0x1], R25 ;  /* 0x0000011906008986 */ /* 0x0005e2000c101124 */
[----:B------:R-:W-:Y:S02]  /*2860*/  ISETP.GE.AND P0, PT, R73, 0xa, PT ;  /* 0x0000000a4900780c */ /* 0x000fe40003f06270 */
[C---:B------:R-:W-:Y:S02]  /*2870*/  ISETP.LT.OR P2, PT, R22.reuse, 0x9, !P2 ;  /* 0x000000091600780c */ /* 0x040fe40005741670 */
[----:B------:R-:W-:-:S02]  /*2880*/  ISETP.LT.OR P5, PT, R22, 0x1, !P1 ;  /* 0x000000011600780c */ /* 0x000fc40004fa1670 */
[----:B------:R-:W-:Y:S01]  /*2890*/  ISETP.LT.OR P4, PT, R22, 0x1, !P0 ;  /* 0x000000011600780c */ /* 0x000fe20004781670 */
[----:B------:R-:W-:-:S12]  /*28a0*/  @P3 BRA `(.L_x_40) ;  /* 0x00000000000c3947 */ /* 0x000fd80003800000 */
[----:B------:R-:W3:Y:S02]  /*28b0*/  LDG.E.U8 R70, desc[UR36][R10.64] ;  /* 0x000000240a467981 */ /* 0x000ee4000c1e1100 */
[----:B---3--:R-:W-:-:S05]  /*28c0*/  PRMT R0, R70, 0x8880, RZ ;  /* 0x0000888046007816 */ /* 0x008fca00000000ff */
[----:B------:R-:W-:-:S07]  /*28d0*/  IMAD R3, R0, R57, RZ ;  /* 0x0000003900037224 */ /* 0x000fce00078e02ff */
.L_x_40:
[----:B------:R-:W-:Y:S05]  /*28e0*/  BSYNC B1 ;  /* 0x0000000000017941 */ /* 0x000fea0003800000 */
.L_x_39:
[----:B------:R-:W-:Y:S01]  /*28f0*/  @!P3 IMAD R13, R26, R56, R3 ;  /* 0x000000381a0db224 */ /* 0x000fe200078e0203 */
[----:B------:R-:W-:Y:S04]  /*2900*/  BSSY B1, `(.L_x_41) ;  /* 0x0000006000017945 */ /* 0x000fe80003800000 */
[----:B------:R3:W-:Y:S01]  /*2910*/  @!P3 STG.E.U8 desc[UR36][R4.64], R13 ;  /* 0x0000000d0400b986 */ /* 0x0007e2000c101124 */
[----:B------:R-:W-:Y:S05]  /*2920*/  @P2 BRA `(.L_x_42) ;  /* 0x00000000000c2947 */ /* 0x000fea0003800000 */
[----:B------:R-:W4:Y:S02]  /*2930*/  LDG.E.U8 R70, desc[UR36][R10.64+0x1] ;  /* 0x000001240a467981 */ /* 0x000f24000c1e1100 */
[----:B----4-:R-:W-:-:S05]  /*2940*/  PRMT R0, R70, 0x8880, RZ ;  /* 0x0000888046007816 */ /* 0x010fca00000000ff */
[----:B------:R-:W-:-:S07]  /*2950*/  IMAD R3, R0, R57, RZ ;  /* 0x0000003900037224 */ /* 0x000fce00078e02ff */
.L_x_42:
[----:B------:R-:W-:Y:S05]  /*2960*/  BSYNC B1 ;  /* 0x0000000000017941 */ /* 0x000fea0003800000 */
.L_x_41:
[----:B------:R-:W-:Y:S01]  /*2970*/  @!P2 IMAD R27, R27, R56, R3 ;  /* 0x000000381b1ba224 */ /* 0x000fe200078e0203 */
[----:B------:R-:W-:Y:S04]  /*2980*/  BSSY B1, `(.L_x_43) ;  /* 0x0000006000017945 */ /* 0x000fe80003800000 */
[----:B------:R4:W-:Y:S01]  /*2990*/  @!P2 STG.E.U8 desc[UR36][R4.64+0x1], R27 ;  /* 0x0000011b0400a986 */ /* 0x0009e2000c101124 */
[----:B------:R-:W-:Y:S05]  /*29a0*/  @P5 BRA `(.L_x_44) ;  /* 0x00000000000c5947 */ /* 0x000fea0003800000 */
[----:B------:R-:W5:Y:S02]  /*29b0*/  LDG.E.U8 R70, desc[UR36][R8.64+0x8] ;  /* 0x0000082408467981 */ /* 0x000f64000c1e1100 */
[----:B-----5:R-:W-:-:S05]  /*29c0*/  PRMT R0, R70, 0x8880, RZ ;  /* 0x0000888046007816 */ /* 0x020fca00000000ff */
[----:B------:R-:W-:-:S07]  /*29d0*/  IMAD R3, R0, R57, RZ ;  /* 0x0000003900037224 */ /* 0x000fce00078e02ff */
.L_x_44:
[----:B------:R-:W-:Y:S05]  /*29e0*/  BSYNC B1 ;  /* 0x0000000000017941 */ /* 0x000fea0003800000 */
.L_x_43:
[----:B---3--:R-:W-:Y:S01]  /*29f0*/  @!P5 IMAD R13, R28, R56, R3 ;  /* 0x000000381c0dd224 */ /* 0x008fe200078e0203 */
[----:B------:R-:W-:Y:S04]  /*2a00*/  BSSY B1, `(.L_x_45) ;  /* 0x0000006000017945 */ /* 0x000fe80003800000 */
[----:B------:R3:W-:Y:S01]  /*2a10*/  @!P5 STG.E.U8 desc[UR36][R6.64+0x8], R13 ;  /* 0x0000080d0600d986 */ /* 0x0007e2000c101124 */
[----:B------:R-:W-:Y:S05]  /*2a20*/  @P4 BRA `(.L_x_46) ;  /* 0x00000000000c4947 */ /* 0x000fea0003800000 */
[----:B------:R-:W5:Y:S02]  /*2a30*/  LDG.E.U8 R70, desc[UR36][R8.64+0x9] ;  /* 0x0000092408467981 */ /* 0x000f64000c1e1100 */
[----:B-----5:R-:W-:-:S05]  /*2a40*/  PRMT R0, R70, 0x8880, RZ ;  /* 0x0000888046007816 */ /* 0x020fca00000000ff */
[----:B------:R-:W-:-:S07]  /*2a50*/  IMAD R3, R0, R57, RZ ;  /* 0x0000003900037224 */ /* 0x000fce00078e02ff */
.L_x_46:
[----:B------:R-:W-:Y:S05]  /*2a60*/  BSYNC B1 ;  /* 0x0000000000017941 */ /* 0x000fea0003800000 */
.L_x_45:
[C---:B------:R-:W-:Y:S01]  /*2a70*/  ISETP.LT.OR P1, PT, R22.reuse, 0x9, !P1 ;  /* 0x000000091600780c */ /* 0x040fe20004f21670 */
[----:B------:R-:W-:Y:S01]  /*2a80*/  @!P4 IMAD R29, R29, R56, R3 ;  /* 0x000000381d1dc224 */ /* 0x000fe200078e0203 */
[C---:B------:R-:W-:Y:S01]  /*2a90*/  ISETP.GE.AND P3, PT, R73.reuse, 0x11, PT ;  /* 0x000000114900780c */ /* 0x040fe20003f66270 */
[----:B------:R-:W-:Y:S01]  /*2aa0*/  BSSY B1, `(.L_x_47) ;  /* 0x000000a000017945 */ /* 0x000fe20003800000 */
[----:B------:R-:W-:Y:S02]  /*2ab0*/  ISETP.GE.AND P2, PT, R73, 0x12, PT ;  /* 0x000000124900780c */ /* 0x000fe40003f46270 */
[----:B------:R0:W-:Y:S01]  /*2ac0*/  @!P4 STG.E.U8 desc[UR36][R6.64+0x9], R29 ;  /* 0x0000091d0600c986 */ /* 0x0001e2000c101124 */
[C---:B------:R-:W-:Y:S02]  /*2ad0*/  ISETP.LT.OR P0, PT, R22.reuse, 0x9, !P0 ;  /* 0x000000091600780c */ /* 0x040fe40004701670 */
[C---:B------:R-:W-:Y:S02]  /*2ae0*/  ISETP.LT.OR P5, PT, R22.reuse, 0x1, !P3 ;  /* 0x000000011600780c */ /* 0x040fe40005fa1670 */
[----:B------:R-:W-:-:S02]  /*2af0*/  ISETP.LT.OR P4, PT, R22, 0x1, !P2 ;  /* 0x000000011600780c */ /* 0x000fc40005781670 */
[----:B------:R-:W-:Y:S11]  /*2b00*/  @P1 BRA `(.L_x_48) ;  /* 0x00000000000c1947 */ /* 0x000ff60003800000 */
[----:B------:R-:W5:Y:S02]  /*2b10*/  LDG.E.U8 R70, desc[UR36][R10.64+0x8] ;  /* 0x000008240a467981 */ /* 0x000f64000c1e1100 */
[----:B-----5:R-:W-:-:S05]  /*2b20*/  PRMT R0, R70, 0x8880, RZ ;  /* 0x0000888046007816 */ /* 0x020fca00000000ff */
[----:B------:R-:W-:-:S07]  /*2b30*/  IMAD R3, R0, R57, RZ ;  /* 0x0000003900037224 */ /* 0x000fce00078e02ff */
.L_x_48:
[----:B------:R-:W-:Y:S05]  /*2b40*/  BSYNC B1 ;  /* 0x0000000000017941 */ /* 0x000fea0003800000 */
.L_x_47:
[----:B---3--:R-:W-:Y:S01]  /*2b50*/  @!P1 IMAD R13, R30, R56, R3 ;  /* 0x000000381e0d9224 */ /* 0x008fe200078e0203 */
[----:B------:R-:W-:Y:S04]  /*2b60*/  BSSY B1, `(.L_x_49) ;  /* 0x0000006000017945 */ /* 0x000fe80003800000 */
[----:B------:R3:W-:Y:S01]  /*2b70*/  @!P1 STG.E.U8 desc[UR36][R4.64+0x8], R13 ;  /* 0x0000080d04009986 */ /* 0x0007e2000c101124 */
[----:B------:R-:W-:Y:S05]  /*2b80*/  @P0 BRA `(.L_x_50) ;  /* 0x00000000000c0947 */ /* 0x000fea0003800000 */
[----:B------:R-:W5:Y:S02]  /*2b90*/  LDG.E.U8 R70, desc[UR36][R10.64+0x9] ;  /* 0x000009240a467981 */ /* 0x000f64000c1e1100 */
[----:B-----5:R-:W-:-:S05]  /*2ba0*/  PRMT R0, R70, 0x8880, RZ ;  /* 0x0000888046007816 */ /* 0x020fca00000000ff */
[----:B------:R-:W-:-:S07]  /*2bb0*/  IMAD R3, R0, R57, RZ ;  /* 0x0000003900037224 */ /* 0x000fce00078e02ff */
.L_x_50:
[----:B------:R-:W-:Y:S05]  /*2bc0*/  BSYNC B1 ;  /* 0x0000000000017941 */ /* 0x000fea0003800000 */
.L_x_49:
[----:B------:R-:W-:Y:S01]  /*2bd0*/  @!P0 IMAD R31, R31, R56, R3 ;  /* 0x000000381f1f8224 */ /* 0x000fe200078e0203 */
[----:B------:R-:W-:Y:S04]  /*2be0*/  BSSY B1, `(.L_x_51) ;  /* 0x0000006000017945 */ /* 0x000fe80003800000 */
[----:B------:R0:W-:Y:S01]  /*2bf0*/  @!P0 STG.E.U8 desc[UR36][R4.64+0x9], R31 ;  /* 0x0000091f04008986 */ /* 0x0001e2000c101124 */
[----:B------:R-:W-:Y:S05]  /*2c00*/  @P5 BRA `(.L_x_52) ;  /* 0x00000000000c5947 */ /* 0x000fea0003800000 */
[----:B------:R-:W5:Y:S02]  /*2c10*/  LDG.E.U8 R70, desc[UR36][R8.64+0x10] ;  /* 0x0000102408467981 */ /* 0x000f64000c1e1100 */
[----:B-----5:R-:W-:-:S05]  /*2c20*/  PRMT R0, R70, 0x8880, RZ ;  /* 0x0000888046007816 */ /* 0x020fca00000000ff */
[----:B------:R-:W-:-:S07]  /*2c30*/  IMAD R3, R0, R57, RZ ;  /* 0x0000003900037224 */ /* 0x000fce00078e02ff */
.L_x_52:
[----:B------:R-:W-:Y:S05]  /*2c40*/  BSYNC B1 ;  /* 0x0000000000017941 */ /* 0x000fea0003800000 */
.L_x_51:
[----:B---3--:R-:W-:Y:S01]  /*2c50*/  @!P5 IMAD R13, R32, R56, R3 ;  /* 0x00000038200dd224 */ /* 0x008fe200078e0203 */
[----:B------:R-:W-:Y:S04]  /*2c60*/  BSSY B1, `(.L_x_53) ;  /* 0x0000006000017945 */ /* 0x000fe80003800000 */
[----:B------:R3:W-:Y:S01]  /*2c70*/  @!P5 STG.E.U8 desc[UR36][R6.64+0x10], R13 ;  /* 0x0000100d0600d986 */ /* 0x0007e2000c101124 */
[----:B------:R-:W-:Y:S05]  /*2c80*/  @P4 BRA `(.L_x_54) ;  /* 0x00000000000c4947 */ /* 0x000fea0003800000 */
[----:B------:R-:W5:Y:S02]  /*2c90*/  LDG.E.U8 R70, desc[UR36][R8.64+0x11] ;  /* 0x0000112408467981 */ /* 0x000f64000c1e1100 */
[----:B-----5:R-:W-:-:S05]  /*2ca0*/  PRMT R0, R70, 0x8880, RZ ;  /* 0x0000888046007816 */ /* 0x020fca00000000ff */
[----:B------:R-:W-:-:S07]  /*2cb0*/  IMAD R3, R0, R57, RZ ;  /* 0x0000003900037224 */ /* 0x000fce00078e02ff */
.L_x_54:
[----:B------:R-:W-:Y:S05]  /*2cc0*/  BSYNC B1 ;  /* 0x0000000000017941 */ /* 0x000fea0003800000 */
.L_x_53:
        /* <DEDUP_REMOVED lines=13> */
.L_x_56:
[----:B------:R-:W-:Y:S05]  /*2da0*/  BSYNC B1 ;  /* 0x0000000000017941 */ /* 0x000fea0003800000 */
.L_x_55:
[----:B---3--:R-:W-:Y:S01]  /*2db0*/  @!P3 IMAD R13, R34, R56, R3 ;  /* 0x00000038220db224 */ /* 0x008fe200078e0203 */
[----:B------:R-:W-:Y:S04]  /*2dc0*/  BSSY B1, `(.L_x_57) ;  /* 0x0000006000017945 */ /* 0x000fe80003800000 */
[----:B------:R3:W-:Y:S01]  /*2dd0*/  @!P3 STG.E.U8 desc[UR36][R4.64+0x10], R13 ;  /* 0x0000100d0400b986 */ /* 0x0007e2000c101124 */
[----:B------:R-:W-:Y:S05]  /*2de0*/  @P2 BRA `(.L_x_58) ;  /* 0x00000000000c2947 */ /* 0x000fea0003800000 */
[----:B------:R-:W5:Y:S02]  /*2df0*/  LDG.E.U8 R70, desc[UR36][R10.64+0x11] ;  /* 0x000011240a467981 */ /* 0x000f64000c1e1100 */
[----:B-----5:R-:W-:-:S05]  /*2e00*/  PRMT R0, R70, 0x8880, RZ ;  /* 0x0000888046007816 */ /* 0x020fca00000000ff */
[----:B------:R-:W-:-:S07]  /*2e10*/  IMAD R3, R0, R57, RZ ;  /* 0x0000003900037224 */ /* 0x000fce00078e02ff */
.L_x_58:
[----:B------:R-:W-:Y:S05]  /*2e20*/  BSYNC B1 ;  /* 0x0000000000017941 */ /* 0x000fea0003800000 */
.L_x_57:
[----:B------:R-:W-:Y:S01]  /*2e30*/  @!P2 IMAD R35, R35, R56, R3 ;  /* 0x000000382323a224 */ /* 0x000fe200078e0203 */
[----:B------:R-:W-:Y:S04]  /*2e40*/  BSSY B1, `(.L_x_59) ;  /* 0x0000006000017945 */ /* 0x000fe80003800000 */
[----:B------:R0:W-:Y:S01]  /*2e50*/  @!P2 STG.E.U8 desc[UR36][R4.64+0x11], R35 ;  /* 0x000011230400a986 */ /* 0x0001e2000c101124 */
[----:B------:R-:W-:Y:S05]  /*2e60*/  @P5 BRA `(.L_x_60) ;  /* 0x00000000000c5947 */ /* 0x000fea0003800000 */
[----:B------:R-:W5:Y:S02]  /*2e70*/  LDG.E.U8 R70, desc[UR36][R8.64+0x18] ;  /* 0x0000182408467981 */ /* 0x000f64000c1e1100 */
[----:B-----5:R-:W-:-:S05]  /*2e80*/  PRMT R0, R70, 0x8880, RZ ;  /* 0x0000888046007816 */ /* 0x020fca00000000ff */
[----:B------:R-:W-:-:S07]  /*2e90*/  IMAD R3, R0, R57, RZ ;  /* 0x0000003900037224 */ /* 0x000fce00078e02ff */
.L_x_60:
[----:B------:R-:W-:Y:S05]  /*2ea0*/  BSYNC B1 ;  /* 0x0000000000017941 */ /* 0x000fea0003800000 */
.L_x_59:
[----:B---3--:R-:W-:Y:S01]  /*2eb0*/  @!P5 IMAD R13, R36, R56, R3 ;  /* 0x00000038240dd224 */ /* 0x008fe200078e0203 */
[----:B------:R-:W-:Y:S04]  /*2ec0*/  BSSY B1, `(.L_x_61) ;  /* 0x0000006000017945 */ /* 0x000fe80003800000 */
[----:B------:R3:W-:Y:S01]  /*2ed0*/  @!P5 STG.E.U8 desc[UR36][R6.64+0x18], R13 ;  /* 0x0000180d0600d986 */ /* 0x0007e2000c101124 */
[----:B------:R-:W-:Y:S05]  /*2ee0*/  @P4 BRA `(.L_x_62) ;  /* 0x00000000000c4947 */ /* 0x000fea0003800000 */
[----:B------:R-:W5:Y:S02]  /*2ef0*/  LDG.E.U8 R70, desc[UR36][R8.64+0x19] ;  /* 0x0000192408467981 */ /* 0x000f64000c1e1100 */
[----:B-----5:R-:W-:-:S05]  /*2f00*/  PRMT R0, R70, 0x8880, RZ ;  /* 0x0000888046007816 */ /* 0x020fca00000000ff */
[----:B------:R-:W-:-:S07]  /*2f10*/  IMAD R3, R0, R57, RZ ;  /* 0x0000003900037224 */ /* 0x000fce00078e02ff */
.L_x_62:
[----:B------:R-:W-:Y:S05]  /*2f20*/  BSYNC B1 ;  /* 0x0000000000017941 */ /* 0x000fea0003800000 */
.L_x_61:
        /* <DEDUP_REMOVED lines=13> */
.L_x_64:
[----:B------:R-:W-:Y:S05]  /*3000*/  BSYNC B1 ;  /* 0x0000000000017941 */ /* 0x000fea0003800000 */
.L_x_63:
[----:B---3--:R-:W-:Y:S01]  /*3010*/  @!P1 IMAD R13, R38, R56, R3 ;  /* 0x00000038260d9224 */ /* 0x008fe200078e0203 */
[----:B------:R-:W-:Y:S04]  /*3020*/  BSSY B1, `(.L_x_65) ;  /* 0x0000006000017945 */ /* 0x000fe80003800000 */
[----:B------:R3:W-:Y:S01]  /*3030*/  @!P1 STG.E.U8 desc[UR36][R4.64+0x18], R13 ;  /* 0x0000180d04009986 */ /* 0x0007e2000c101124 */
[----:B------:R-:W-:Y:S05]  /*3040*/  @P4 BRA `(.L_x_66) ;  /* 0x00000000000c4947 */ /* 0x000fea0003800000 */
[----:B------:R-:W5:Y:S02]  /*3050*/  LDG.E.U8 R70, desc[UR36][R10.64+0x19] ;  /* 0x000019240a467981 */ /* 0x000f64000c1e1100 */
[----:B-----5:R-:W-:-:S05]  /*3060*/  PRMT R0, R70, 0x8880, RZ ;  /* 0x0000888046007816 */ /* 0x020fca00000000ff */
[----:B------:R-:W-:-:S07]  /*3070*/  IMAD R3, R0, R57, RZ ;  /* 0x0000003900037224 */ /* 0x000fce00078e02ff */
.L_x_66:
[----:B------:R-:W-:Y:S05]  /*3080*/  BSYNC B1 ;  /* 0x0000000000017941 */ /* 0x000fea0003800000 */
.L_x_65:
[----:B------:R-:W-:Y:S01]  /*3090*/  @!P4 IMAD R39, R39, R56, R3 ;  /* 0x000000382727c224 */ /* 0x000fe200078e0203 */
[----:B------:R-:W-:Y:S04]  /*30a0*/  BSSY B1, `(.L_x_67) ;  /* 0x0000006000017945 */ /* 0x000fe80003800000 */
[----:B------:R0:W-:Y:S01]  /*30b0*/  @!P4 STG.E.U8 desc[UR36][R4.64+0x19], R39 ;  /* 0x000019270400c986 */ /* 0x0001e2000c101124 */
[----:B------:R-:W-:Y:S05]  /*30c0*/  @P5 BRA `(.L_x_68) ;  /* 0x00000000000c5947 */ /* 0x000fea0003800000 */
[----:B------:R-:W5:Y:S02]  /*30d0*/  LDG.E.U8 R70, desc[UR36][R8.64+0x20] ;  /* 0x0000202408467981 */ /* 0x000f64000c1e1100 */
[----:B-----5:R-:W-:-:S05]  /*30e0*/  PRMT R0, R70, 0x8880, RZ ;  /* 0x0000888046007816 */ /* 0x020fca00000000ff */
[----:B------:R-:W-:-:S07]  /*30f0*/  IMAD R3, R0, R57, RZ ;  /* 0x0000003900037224 */ /* 0x000fce00078e02ff */
.L_x_68:
[----:B------:R-:W-:Y:S05]  /*3100*/  BSYNC B1 ;  /* 0x0000000000017941 */ /* 0x000fea0003800000 */
.L_x_67:
[----:B---3--:R-:W-:Y:S01]  /*3110*/  @!P5 IMAD R13, R40, R56, R3 ;  /* 0x00000038280dd224 */ /* 0x008fe200078e0203 */
[----:B------:R-:W-:Y:S04]  /*3120*/  BSSY B1, `(.L_x_69) ;  /* 0x0000006000017945 */ /* 0x000fe80003800000 */
[----:B------:R3:W-:Y:S01]  /*3130*/  @!P5 STG.E.U8 desc[UR36][R6.64+0x20], R13 ;  /* 0x0000200d0600d986 */ /* 0x0007e2000c101124 */
[----:B------:R-:W-:Y:S05]  /*3140*/  @P0 BRA `(.L_x_70) ;  /* 0x00000000000c0947 */ /* 0x000fea0003800000 */
[----:B------:R-:W5:Y:S02]  /*3150*/  LDG.E.U8 R70, desc[UR36][R8.64+0x21] ;  /* 0x0000212408467981 */ /* 0x000f64000c1e1100 */
[----:B-----5:R-:W-:-:S05]  /*3160*/  PRMT R0, R70, 0x8880, RZ ;  /* 0x0000888046007816 */ /* 0x020fca00000000ff */
[----:B------:R-:W-:-:S07]  /*3170*/  IMAD R3, R0, R57, RZ ;  /* 0x0000003900037224 */ /* 0x000fce00078e02ff */
.L_x_70:
[----:B------:R-:W-:Y:S05]  /*3180*/  BSYNC B1 ;  /* 0x0000000000017941 */ /* 0x000fea0003800000 */
.L_x_69:
        /* <DEDUP_REMOVED lines=13> */
.L_x_72:
[----:B------:R-:W-:Y:S05]  /*3260*/  BSYNC B1 ;  /* 0x0000000000017941 */ /* 0x000fea0003800000 */
.L_x_71:
[----:B---3--:R-:W-:Y:S01]  /*3270*/  @!P3 IMAD R13, R42, R56, R3 ;  /* 0x000000382a0db224 */ /* 0x008fe200078e0203 */
[----:B------:R-:W-:Y:S04]  /*3280*/  BSSY B1, `(.L_x_73) ;  /* 0x0000006000017945 */ /* 0x000fe80003800000 */
[----:B------:R3:W-:Y:S01]  /*3290*/  @!P3 STG.E.U8 desc[UR36][R4.64+0x20], R13 ;  /* 0x0000200d0400b986 */ /* 0x0007e2000c101124 */
[----:B------:R-:W-:Y:S05]  /*32a0*/  @P2 BRA `(.L_x_74) ;  /* 0x00000000000c2947 */ /* 0x000fea0003800000 */
[----:B------:R-:W5:Y:S02]  /*32b0*/  LDG.E.U8 R70, desc[UR36][R10.64+0x21] ;  /* 0x000021240a467981 */ /* 0x000f64000c1e1100 */
[----:B-----5:R-:W-:-:S05]  /*32c0*/  PRMT R0, R70, 0x8880, RZ ;  /* 0x0000888046007816 */ /* 0x020fca00000000ff */
[----:B------:R-:W-:-:S07]  /*32d0*/  IMAD R3, R0, R57, RZ ;  /* 0x0000003900037224 */ /* 0x000fce00078e02ff */
.L_x_74:
[----:B------:R-:W-:Y:S05]  /*32e0*/  BSYNC B1 ;  /* 0x0000000000017941 */ /* 0x000fea0003800000 */
.L_x_73:
[----:B------:R-:W-:Y:S01]  /*32f0*/  @!P2 IMAD R43, R43, R56, R3 ;  /* 0x000000382b2ba224 */ /* 0x000fe200078e0203 */
[----:B------:R-:W-:Y:S04]  /*3300*/  BSSY B1, `(.L_x_75) ;  /* 0x0000006000017945 */ /* 0x000fe80003800000 */
[----:B------:R0:W-:Y:S01]  /*3310*/  @!P2 STG.E.U8 desc[UR36][R4.64+0x21], R43 ;  /* 0x0000212b0400a986 */ /* 0x0001e2000c101124 */
[----:B------:R-:W-:Y:S05]  /*3320*/  @P0 BRA `(.L_x_76) ;  /* 0x00000000000c0947 */ /* 0x000fea0003800000 */
[----:B------:R-:W5:Y:S02]  /*3330*/  LDG.E.U8 R70, desc[UR36][R8.64+0x28] ;  /* 0x0000282408467981 */ /* 0x000f64000c1e1100 */
[----:B-----5:R-:W-:-:S05]  /*3340*/  PRMT R0, R70, 0x8880, RZ ;  /* 0x0000888046007816 */ /* 0x020fca00000000ff */
[----:B------:R-:W-:-:S07]  /*3350*/  IMAD R3, R0, R57, RZ ;  /* 0x0000003900037224 */ /* 0x000fce00078e02ff */
.L_x_76:
[----:B------:R-:W-:Y:S05]  /*3360*/  BSYNC B1 ;  /* 0x0000000000017941 */ /* 0x000fea0003800000 */
.L_x_75:
[----:B---3--:R-:W-:Y:S01]  /*3370*/  @!P0 IMAD R13, R44, R56, R3 ;  /* 0x000000382c0d8224 */ /* 0x008fe200078e0203 */
[----:B------:R-:W-:Y:S04]  /*3380*/  BSSY B1, `(.L_x_77) ;  /* 0x0000006000017945 */ /* 0x000fe80003800000 */
[----:B------:R3:W-:Y:S01]  /*3390*/  @!P0 STG.E.U8 desc[UR36][R6.64+0x28], R13 ;  /* 0x0000280d06008986 */ /* 0x0007e2000c101124 */
[----:B------:R-:W-:Y:S05]  /*33a0*/  @P5 BRA `(.L_x_78) ;  /* 0x00000000000c5947 */ /* 0x000fea0003800000 */
[----:B------:R-:W5:Y:S02]  /*33b0*/  LDG.E.U8 R70, desc[UR36][R8.64+0x29] ;  /* 0x0000292408467981 */ /* 0x000f64000c1e1100 */
[----:B-----5:R-:W-:-:S05]  /*33c0*/  PRMT R0, R70, 0x8880, RZ ;  /* 0x0000888046007816 */ /* 0x020fca00000000ff */
[----:B------:R-:W-:-:S07]  /*33d0*/  IMAD R3, R0, R57, RZ ;  /* 0x0000003900037224 */ /* 0x000fce00078e02ff */
.L_x_78:
[----:B------:R-:W-:Y:S05]  /*33e0*/  BSYNC B1 ;  /* 0x0000000000017941 */ /* 0x000fea0003800000 */
.L_x_77:
        /* <DEDUP_REMOVED lines=13> */
.L_x_80:
[----:B------:R-:W-:Y:S05]  /*34c0*/  BSYNC B1 ;  /* 0x0000000000017941 */ /* 0x000fea0003800000 */
.L_x_79:
[----:B---3--:R-:W-:Y:S01]  /*34d0*/  @!P4 IMAD R13, R46, R56, R3 ;  /* 0x000000382e0dc224 */ /* 0x008fe200078e0203 */
[----:B------:R-:W-:Y:S04]  /*34e0*/  BSSY B1, `(.L_x_81) ;  /* 0x0000006000017945 */ /* 0x000fe80003800000 */
[----:B------:R3:W-:Y:S01]  /*34f0*/  @!P4 STG.E.U8 desc[UR36][R4.64+0x28], R13 ;  /* 0x0000280d0400c986 */ /* 0x0007e2000c101124 */
[----:B------:R-:W-:Y:S05]  /*3500*/  @P1 BRA `(.L_x_82) ;  /* 0x00000000000c1947 */ /* 0x000fea0003800000 */
[----:B------:R-:W5:Y:S02]  /*3510*/  LDG.E.U8 R70, desc[UR36][R10.64+0x29] ;  /* 0x000029240a467981 */ /* 0x000f64000c1e1100 */
[----:B-----5:R-:W-:-:S05]  /*3520*/  PRMT R0, R70, 0x8880, RZ ;  /* 0x0000888046007816 */ /* 0x020fca00000000ff */
[----:B------:R-:W-:-:S07]  /*3530*/  IMAD R3, R0, R57, RZ ;  /* 0x0000003900037224 */ /* 0x000fce00078e02ff */
.L_x_82:
[----:B------:R-:W-:Y:S05]  /*3540*/  BSYNC B1 ;  /* 0x0000000000017941 */ /* 0x000fea0003800000 */
.L_x_81:
[----:B------:R-:W-:Y:S01]  /*3550*/  @!P1 IMAD R47, R47, R56, R3 ;  /* 0x000000382f2f9224 */ /* 0x000fe200078e0203 */
[----:B------:R-:W-:Y:S04]  /*3560*/  BSSY B1, `(.L_x_83) ;  /* 0x0000006000017945 */ /* 0x000fe80003800000 */
[----:B------:R0:W-:Y:S01]  /*3570*/  @!P1 STG.E.U8 desc[UR36][R4.64+0x29], R47 ;  /* 0x0000292f04009986 */ /* 0x0001e2000c101124 */
[----:B------:R-:W-:Y:S05]  /*3580*/  @P3 BRA `(.L_x_84) ;  /* 0x00000000000c3947 */ /* 0x000fea0003800000 */
[----:B------:R-:W5:Y:S02]  /*3590*/  LDG.E.U8 R70, desc[UR36][R8.64+0x30] ;  /* 0x0000302408467981 */ /* 0x000f64000c1e1100 */
[----:B-----5:R-:W-:-:S05]  /*35a0*/  PRMT R0, R70, 0x8880, RZ ;  /* 0x0000888046007816 */ /* 0x020fca00000000ff */
[----:B------:R-:W-:-:S07]  /*35b0*/  IMAD R3, R0, R57, RZ ;  /* 0x0000003900037224 */ /* 0x000fce00078e02ff */
.L_x_84:
[----:B------:R-:W-:Y:S05]  /*35c0*/  BSYNC B1 ;  /* 0x0000000000017941 */ /* 0x000fea0003800000 */
.L_x_83:
[----:B---3--:R-:W-:Y:S01]  /*35d0*/  @!P3 IMAD R13, R48, R56, R3 ;  /* 0x00000038300db224 */ /* 0x008fe200078e0203 */
[----:B------:R-:W-:Y:S04]  /*35e0*/  BSSY B1, `(.L_x_85) ;  /* 0x0000006000017945 */ /* 0x000fe80003800000 */
[----:B------:R3:W-:Y:S01]  /*35f0*/  @!P3 STG.E.U8 desc[UR36][R6.64+0x30], R13 ;  /* 0x0000300d0600b986 */ /* 0x0007e2000c101124 */
[----:B------:R-:W-:Y:S05]  /*3600*/  @P5 BRA `(.L_x_86) ;  /* 0x00000000000c5947 */ /* 0x000fea0003800000 */
[----:B------:R-:W5:Y:S02]  /*3610*/  LDG.E.U8 R70, desc[UR36][R8.64+0x31] ;  /* 0x0000312408467981 */ /* 0x000f64000c1e1100 */
[----:B-----5:R-:W-:-:S05]  /*3620*/  PRMT R0, R70, 0x8880, RZ ;  /* 0x0000888046007816 */ /* 0x020fca00000000ff */
[----:B------:R-:W-:-:S07]  /*3630*/  IMAD R3, R0, R57, RZ ;  /* 0x0000003900037224 */ /* 0x000fce00078e02ff */
.L_x_86:
[----:B------:R-:W-:Y:S05]  /*3640*/  BSYNC B1 ;  /* 0x0000000000017941 */ /* 0x000fea0003800000 */
.L_x_85:
        /* <DEDUP_REMOVED lines=9> */
[----:B------:R-:W-:Y:S01]  /*36e0*/  ISETP.LT.OR P3, PT, R22, 0x9, !P3 ;  /* 0x000000091600780c */ /* 0x000fe20005f61670 */
[----:B------:R-:W-:-:S12]  /*36f0*/  @P2 BRA `(.L_x_88) ;  /* 0x00000000000c2947 */ /* 0x000fd80003800000 */
[----:B------:R-:W5:Y:S02]  /*3700*/  LDG.E.U8 R70, desc[UR36][R10.64+0x30] ;  /* 0x000030240a467981 */ /* 0x000f64000c1e1100 */
[----:B-----5:R-:W-:-:S05]  /*3710*/  PRMT R0, R70, 0x8880, RZ ;  /* 0x0000888046007816 */ /* 0x020fca00000000ff */
[----:B------:R-:W-:-:S07]  /*3720*/  IMAD R3, R0, R57, RZ ;  /* 0x0000003900037224 */ /* 0x000fce00078e02ff */
.L_x_88:
[----:B------:R-:W-:Y:S05]  /*3730*/  BSYNC B1 ;  /* 0x0000000000017941 */ /* 0x000fea0003800000 */
.L_x_87:
[----:B---3--:R-:W-:Y:S01]  /*3740*/  @!P2 IMAD R13, R50, R56, R3 ;  /* 0x00000038320da224 */ /* 0x008fe200078e0203 */
[----:B------:R-:W-:Y:S04]  /*3750*/  BSSY B1, `(.L_x_89) ;  /* 0x0000006000017945 */ /* 0x000fe80003800000 */
[----:B------:R3:W-:Y:S01]  /*3760*/  @!P2 STG.E.U8 desc[UR36][R4.64+0x30], R13 ;  /* 0x0000300d0400a986 */ /* 0x0007e2000c101124 */
[----:B------:R-:W-:Y:S05]  /*3770*/  @P0 BRA `(.L_x_90) ;  /* 0x00000000000c0947 */ /* 0x000fea0003800000 */
[----:B------:R-:W5:Y:S02]  /*3780*/  LDG.E.U8 R70, desc[UR36][R10.64+0x31] ;  /* 0x000031240a467981 */ /* 0x000f64000c1e1100 */
[----:B-----5:R-:W-:-:S05]  /*3790*/  PRMT R0, R70, 0x8880, RZ ;  /* 0x0000888046007816 */ /* 0x020fca00000000ff */
[----:B------:R-:W-:-:S07]  /*37a0*/  IMAD R3, R0, R57, RZ ;  /* 0x0000003900037224 */ /* 0x000fce00078e02ff */
.L_x_90:
[----:B------:R-:W-:Y:S05]  /*37b0*/  BSYNC B1 ;  /* 0x0000000000017941 */ /* 0x000fea0003800000 */
.L_x_89:
[----:B------:R-:W-:Y:S01]  /*37c0*/  @!P0 IMAD R51, R51, R56, R3 ;  /* 0x0000003833338224 */ /* 0x000fe200078e0203 */
[----:B------:R-:W-:Y:S04]  /*37d0*/  BSSY B1, `(.L_x_91) ;  /* 0x0000006000017945 */ /* 0x000fe80003800000 */
[----:B------:R0:W-:Y:S01]  /*37e0*/  @!P0 STG.E.U8 desc[UR36][R4.64+0x31], R51 ;  /* 0x0000313304008986 */ /* 0x0001e2000c101124 */
[----:B------:R-:W-:Y:S05]  /*37f0*/  @P5 BRA `(.L_x_92) ;  /* 0x00000000000c5947 */ /* 0x000fea0003800000 */
[----:B------:R-:W5:Y:S02]  /*3800*/  LDG.E.U8 R70, desc[UR36][R8.64+0x38] ;  /* 0x0000382408467981 */ /* 0x000f64000c1e1100 */
[----:B-----5:R-:W-:-:S05]  /*3810*/  PRMT R0, R70, 0x8880, RZ ;  /* 0x0000888046007816 */ /* 0x020fca00000000ff */
[----:B------:R-:W-:-:S07]  /*3820*/  IMAD R3, R0, R57, RZ ;  /* 0x0000003900037224 */ /* 0x000fce00078e02ff */
.L_x_92:
[----:B------:R-:W-:Y:S05]  /*3830*/  BSYNC B1 ;  /* 0x0000000000017941 */ /* 0x000fea0003800000 */
.L_x_91:
[----:B---3--:R-:W-:Y:S01]  /*3840*/  @!P5 IMAD R13, R52, R56, R3 ;  /* 0x00000038340dd224 */ /* 0x008fe200078e0203 */
[----:B------:R-:W-:Y:S04]  /*3850*/  BSSY B1, `(.L_x_93) ;  /* 0x0000006000017945 */ /* 0x000fe80003800000 */
[----:B------:R3:W-:Y:S01]  /*3860*/  @!P5 STG.E.U8 desc[UR36][R6.64+0x38], R13 ;  /* 0x0000380d0600d986 */ /* 0x0007e2000c101124 */
[----:B------:R-:W-:Y:S05]  /*3870*/  @P4 BRA `(.L_x_94) ;  /* 0x00000000000c4947 */ /* 0x000fea0003800000 */
[----:B------:R-:W5:Y:S02]  /*3880*/  LDG.E.U8 R70, desc[UR36][R8.64+0x39] ;  /* 0x0000392408467981 */ /* 0x000f64000c1e1100 */
[----:B-----5:R-:W-:-:S05]  /*3890*/  PRMT R0, R70, 0x8880, RZ ;  /* 0x0000888046007816 */ /* 0x020fca00000000ff */
[----:B------:R-:W-:-:S07]  /*38a0*/  IMAD R3, R0, R57, RZ ;  /* 0x0000003900037224 */ /* 0x000fce00078e02ff */
.L_x_94:
[----:B------:R-:W-:Y:S05]  /*38b0*/  BSYNC B1 ;  /* 0x0000000000017941 */ /* 0x000fea0003800000 */
.L_x_93:
[----:B------:R-:W-:Y:S01]  /*38c0*/  @!P4 IMAD R53, R53, R56, R3 ;  /* 0x000000383535c224 */ /* 0x000fe200078e0203 */
[----:B------:R-:W-:Y:S04]  /*38d0*/  BSSY B1, `(.L_x_95) ;  /* 0x0000006000017945 */ /* 0x000fe80003800000 */
[----:B------:R0:W-:Y:S01]  /*38e0*/  @!P4 STG.E.U8 desc[UR36][R6.64+0x39], R53 ;  /* 0x000039350600c986 */ /* 0x0001e2000c101124 */
[----:B------:R-:W-:Y:S05]  /*38f0*/  @P3 BRA `(.L_x_96) ;  /* 0x00000000000c3947 */ /* 0x000fea0003800000 */
[----:B------:R-:W5:Y:S02]  /*3900*/  LDG.E.U8 R70, desc[UR36][R10.64+0x38] ;  /* 0x000038240a467981 */ /* 0x000f64000c1e1100 */
[----:B-----5:R-:W-:-:S05]  /*3910*/  PRMT R0, R70, 0x8880, RZ ;  /* 0x0000888046007816 */ /* 0x020fca00000000ff */
[----:B------:R-:W-:-:S07]  /*3920*/  IMAD R3, R0, R57, RZ ;  /* 0x0000003900037224 */ /* 0x000fce00078e02ff */
.L_x_96:
[----:B------:R-:W-:Y:S05]  /*3930*/  BSYNC B1 ;  /* 0x0000000000017941 */ /* 0x000fea0003800000 */
.L_x_95:
[----:B0123--:R-:W-:Y:S01]  /*3940*/  @!P3 IMAD R7, R54, R56, R3 ;  /* 0x000000383607b224 */ /* 0x00ffe200078e0203 */
[----:B------:R-:W-:Y:S01]  /*3950*/  ISETP.LT.OR P1, PT, R22, 0x9, !P1 ;  /* 0x000000091600780c */ /* 0x000fe20004f21670 */
[----:B------:R-:W-:Y:S03]  /*3960*/  BSSY B1, `(.L_x_97) ;  /* 0x0000006000017945 */ /* 0x000fe60003800000 */
[----:B------:R0:W-:Y:S09]  /*3970*/  @!P3 STG.E.U8 desc[UR36][R4.64+0x38], R7 ;  /* 0x000038070400b986 */ /* 0x0001f2000c101124 */
[----:B------:R-:W-:Y:S05]  /*3980*/  @P1 BRA `(.L_x_98) ;  /* 0x00000000000c1947 */ /* 0x000fea0003800000 */
[----:B------:R-:W2:Y:S02]  /*3990*/  LDG.E.U8 R70, desc[UR36][R10.64+0x39] ;  /* 0x000039240a467981 */ /* 0x000ea4000c1e1100 */
[----:B--2---:R-:W-:-:S05]  /*39a0*/  PRMT R0, R70, 0x8880, RZ ;  /* 0x0000888046007816 */ /* 0x004fca00000000ff */
[----:B------:R-:W-:-:S07]  /*39b0*/  IMAD R3, R0, R57, RZ ;  /* 0x0000003900037224 */ /* 0x000fce00078e02ff */
.L_x_98:
[----:B------:R-:W-:Y:S05]  /*39c0*/  BSYNC B1 ;  /* 0x0000000000017941 */ /* 0x000fea0003800000 */
.L_x_97:
[----:B------:R-:W-:Y:S01]  /*39d0*/  IMAD R3, R55, R56, R3 ;  /* 0x0000003837037224 */ /* 0x000fe200078e0203 */
[----:B------:R-:W-:Y:S06]  /*39e0*/  @P1 BRA `(.L_x_99) ;  /* 0x0000000400c81947 */ /* 0x000fec0003800000 */
[----:B------:R1:W-:Y:S01]  /*39f0*/  STG.E.U8 desc[UR36][R4.64+0x39], R3 ;  /* 0x0000390304007986 */ /* 0x0003e2000c101124 */
[----:B------:R-:W-:Y:S05]  /*3a00*/  BRA `(.L_x_99) ;  /* 0x0000000400c07947 */ /* 0x000fea0003800000 */
.L_x_34:
[C---:B------:R-:W-:Y:S02]  /*3a10*/  ISETP.GE.AND P1, PT, R73.reuse, 0x1, PT ;  /* 0x000000014900780c */ /* 0x040fe40003f26270 */
[----:B------:R-:W-:Y:S02]  /*3a20*/  ISETP.GE.AND P0, PT, R73, 0x2, PT ;  /* 0x000000024900780c */ /* 0x000fe40003f06270 */
[C---:B------:R-:W-:Y:S02]  /*3a30*/  ISETP.LT.OR P4, PT, R22.reuse, 0x1, !P1 ;  /* 0x000000011600780c */ /* 0x040fe40004f81670 */
[C---:B------:R-:W-:Y:S02]  /*3a40*/  ISETP.LT.OR P5, PT, R22.reuse, 0x1, !P0 ;  /* 0x000000011600780c */ /* 0x040fe400047a1670 */
[C---:B------:R-:W-:Y:S02]  /*3a50*/  ISETP.LT.OR P1, PT, R22.reuse, 0x9, !P1 ;  /* 0x000000091600780c */ /* 0x040fe40004f21670 */
[----:B------:R-:W-:-:S02]  /*3a60*/  ISETP.LT.OR P0, PT, R22, 0x9, !P0 ;  /* 0x000000091600780c */ /* 0x000fc40004701670 */
[C---:B------:R-:W-:Y:S02]  /*3a70*/  ISETP.GE.AND P3, PT, R73.reuse, 0x9, PT ;  /* 0x000000094900780c */ /* 0x040fe40003f66270 */
[----:B------:R-:W-:-:S03]  /*3a80*/  ISETP.GE.AND P2, PT, R73, 0xa, PT ;  /* 0x0000000a4900780c */ /* 0x000fc60003f46270 */
[-C--:B------:R-:W-:Y:S02]  /*3a90*/  @!P4 IMAD R3, R24, R56.reuse, RZ ;  /* 0x000000381803c224 */ /* 0x080fe400078e02ff */
[-C--:B------:R-:W-:Y:S02]  /*3aa0*/  @!P5 IMAD R25, R25, R56.reuse, RZ ;  /* 0x000000381919d224 */ /* 0x080fe400078e02ff */
[-C--:B------:R-:W-:Y:S01]  /*3ab0*/  @!P1 IMAD R9, R26, R56.reuse, RZ ;  /* 0x000000381a099224 */ /* 0x080fe200078e02ff */
[----:B------:R0:W-:Y:S01]  /*3ac0*/  @!P4 STG.E.U8 desc[UR36][R6.64], R3 ;  /* 0x000000030600c986 */ /* 0x0001e2000c101124 */
[C---:B------:R-:W-:Y:S01]  /*3ad0*/  ISETP.LT.OR P4, PT, R22.reuse, 0x1, !P3 ;  /* 0x000000011600780c */ /* 0x040fe20005f81670 */
[----:B------:R-:W-:Y:S02]  /*3ae0*/  @!P0 IMAD R27, R27, R56, RZ ;  /* 0x000000381b1b8224 */ /* 0x000fe400078e02ff */
[----:B------:R-:W-:Y:S01]  /*3af0*/  @!P5 STG.E.U8 desc[UR36][R6.64+0x1], R25 ;  /* 0x000001190600d986 */ /* 0x000fe2000c101124 */
[----:B------:R-:W-:-:S02]  /*3b00*/  ISETP.LT.OR P5, PT, R22, 0x1, !P2 ;  /* 0x000000011600780c */ /* 0x000fc400057a1670 */
[C---:B------:R-:W-:Y:S01]  /*3b10*/  ISETP.LT.OR P2, PT, R22.reuse, 0x9, !P2 ;  /* 0x000000091600780c */ /* 0x040fe20005741670 */
[----:B------:R1:W-:Y:S01]  /*3b20*/  @!P1 STG.E.U8 desc[UR36][R4.64], R9 ;  /* 0x0000000904009986 */ /* 0x0003e2000c101124 */
[----:B------:R-:W-:Y:S02]  /*3b30*/  ISETP.LT.OR P1, PT, R22, 0x9, !P3 ;  /* 0x000000091600780c */ /* 0x000fe40005f21670 */
[C---:B------:R-:W-:Y:S01]  /*3b40*/  ISETP.GE.AND P3, PT, R73.reuse, 0x11, PT ;  /* 0x000000114900780c */ /* 0x040fe20003f66270 */
[----:B------:R-:W-:Y:S01]  /*3b50*/  @!P0 STG.E.U8 desc[UR36][R4.64+0x1], R27 ;  /* 0x0000011b04008986 */ /* 0x000fe2000c101124 */
[----:B------:R-:W-:Y:S01]  /*3b60*/  ISETP.GE.AND P0, PT, R73, 0x12, PT ;  /* 0x000000124900780c */ /* 0x000fe20003f06270 */
[----:B------:R-:W-:-:S04]  /*3b70*/  @!P4 IMAD R11, R28, R56, RZ ;  /* 0x000000381c0bc224 */ /* 0x000fc800078e02ff */
[-C--:B------:R-:W-:Y:S01]  /*3b80*/  @!P5 IMAD R29, R29, R56.reuse, RZ ;  /* 0x000000381d1dd224 */ /* 0x080fe200078e02ff */
[----:B------:R-:W-:Y:S01]  /*3b90*/  @!P4 STG.E.U8 desc[UR36][R6.64+0x8], R11 ;  /* 0x0000080b0600c986 */ /* 0x000fe2000c101124 */
[C---:B------:R-:W-:Y:S01]  /*3ba0*/  ISETP.LT.OR P4, PT, R22.reuse, 0x1, !P3 ;  /* 0x000000011600780c */ /* 0x040fe20005f81670 */
[-C--:B------:R-:W-:Y:S02]  /*3bb0*/  @!P2 IMAD R31, R31, R56.reuse, RZ ;  /* 0x000000381f1fa224 */ /* 0x080fe400078e02ff */
[----:B------:R-:W-:Y:S01]  /*3bc0*/  @!P5 STG.E.U8 desc[UR36][R6.64+0x9], R29 ;  /* 0x0000091d0600d986 */ /* 0x000fe2000c101124 */
[----:B------:R-:W-:Y:S01]  /*3bd0*/  ISETP.LT.OR P5, PT, R22, 0x1, !P0 ;  /* 0x000000011600780c */ /* 0x000fe200047a1670 */
[----:B0-----:R-:W-:Y:S01]  /*3be0*/  @!P1 IMAD R3, R30, R56, RZ ;  /* 0x000000381e039224 */ /* 0x001fe200078e02ff */
[----:B------:R-:W-:Y:S01]  /*3bf0*/  ISETP.LT.OR P0, PT, R22, 0x9, !P0 ;  /* 0x000000091600780c */ /* 0x000fe20004701670 */
[----:B------:R-:W-:Y:S01]  /*3c00*/  @!P2 STG.E.U8 desc[UR36][R4.64+0x9], R31 ;  /* 0x0000091f0400a986 */ /* 0x000fe2000c101124 */
[----:B------:R-:W-:-:S03]  /*3c10*/  ISETP.GE.AND P2, PT, R73, 0x19, PT ;  /* 0x000000194900780c */ /* 0x000fc60003f46270 */
[----:B------:R0:W-:Y:S01]  /*3c20*/  @!P1 STG.E.U8 desc[UR36][R4.64+0x8], R3 ;  /* 0x0000080304009986 */ /* 0x0001e2000c101124 */
[----:B------:R-:W-:Y:S01]  /*3c30*/  ISETP.LT.OR P1, PT, R22, 0x9, !P3 ;  /* 0x000000091600780c */ /* 0x000fe20005f21670 */
[----:B-1----:R-:W-:Y:S01]  /*3c40*/  @!P4 IMAD R9, R32, R56, RZ ;  /* 0x000000382009c224 */ /* 0x002fe200078e02ff */
[----:B------:R-:W-:-:S03]  /*3c50*/  ISETP.GE.AND P3, PT, R73, 0x1a, PT ;  /* 0x0000001a4900780c */ /* 0x000fc60003f66270 */
[-C--:B------:R-:W-:Y:S01]  /*3c60*/  @!P5 IMAD R33, R33, R56.reuse, RZ ;  /* 0x000000382121d224 */ /* 0x080fe200078e02ff */
[----:B------:R-:W-:Y:S01]  /*3c70*/  @!P4 STG.E.U8 desc[UR36][R6.64+0x10], R9 ;  /* 0x000010090600c986 */ /* 0x000fe2000c101124 */
[C---:B------:R-:W-:Y:S01]  /*3c80*/  ISETP.LT.OR P4, PT, R22.reuse, 0x1, !P3 ;  /* 0x000000011600780c */ /* 0x040fe20005f81670 */
[-C--:B------:R-:W-:Y:S01]  /*3c90*/  @!P0 IMAD R35, R35, R56.reuse, RZ ;  /* 0x0000003823238224 */ /* 0x080fe200078e02ff */
[C---:B------:R-:W-:Y:S01]  /*3ca0*/  ISETP.LT.OR P3, PT, R22.reuse, 0x9, !P3 ;  /* 0x000000091600780c */ /* 0x040fe20005f61670 */
[----:B------:R-:W-:Y:S01]  /*3cb0*/  @!P5 STG.E.U8 desc[UR36][R6.64+0x11], R33 ;  /* 0x000011210600d986 */ /* 0x000fe2000c101124 */
[----:B------:R-:W-:Y:S02]  /*3cc0*/  ISETP.LT.OR P5, PT, R22, 0x1, !P2 ;  /* 0x000000011600780c */ /* 0x000fe400057a1670 */
[----:B0-----:R-:W-:Y:S01]  /*3cd0*/  @!P1 IMAD R3, R34, R56, RZ ;  /* 0x0000003822039224 */ /* 0x001fe200078e02ff */
[----:B------:R-:W-:Y:S01]  /*3ce0*/  @!P0 STG.E.U8 desc[UR36][R4.64+0x11], R35 ;  /* 0x0000112304008986 */ /* 0x000fe2000c101124 */
[----:B------:R-:W-:-:S02]  /*3cf0*/  ISETP.LT.OR P2, PT, R22, 0x9, !P2 ;  /* 0x000000091600780c */ /* 0x000fc40005741670 */
[C---:B------:R-:W-:Y:S01]  /*3d00*/  ISETP.GE.AND P0, PT, R73.reuse, 0x21, PT ;  /* 0x000000214900780c */ /* 0x040fe20003f06270 */
[----:B------:R0:W-:Y:S01]  /*3d10*/  @!P1 STG.E.U8 desc[UR36][R4.64+0x10], R3 ;  /* 0x0000100304009986 */ /* 0x0001e2000c101124 */
[----:B------:R-:W-:Y:S01]  /*3d20*/  ISETP.GE.AND P1, PT, R73, 0x22, PT ;  /* 0x000000224900780c */ /* 0x000fe20003f26270 */
[-C--:B------:R-:W-:Y:S02]  /*3d30*/  @!P4 IMAD R37, R37, R56.reuse, RZ ;  /* 0x000000382525c224 */ /* 0x080fe400078e02ff */
[-C--:B------:R-:W-:Y:S02]  /*3d40*/  @!P3 IMAD R39, R39, R56.reuse, RZ ;  /* 0x000000382727b224 */ /* 0x080fe400078e02ff */
[-C--:B------:R-:W-:Y:S01]  /*3d50*/  @!P5 IMAD R11, R36, R56.reuse, RZ ;  /* 0x00000038240bd224 */ /* 0x080fe200078e02ff */
[----:B------:R-:W-:Y:S01]  /*3d60*/  @!P4 STG.E.U8 desc[UR36][R6.64+0x19], R37 ;  /* 0x000019250600c986 */ /* 0x000fe2000c101124 */
[C---:B------:R-:W-:Y:S02]  /*3d70*/  ISETP.LT.OR P4, PT, R22.reuse, 0x1, !P0 ;  /* 0x000000011600780c */ /* 0x040fe40004781670 */
[C---:B------:R-:W-:Y:S01]  /*3d80*/  ISETP.LT.OR P0, PT, R22.reuse, 0x9, !P0 ;  /* 0x000000091600780c */ /* 0x040fe20004701670 */
[----:B------:R-:W-:Y:S01]  /*3d90*/  @!P5 STG.E.U8 desc[UR36][R6.64+0x18], R11 ;  /* 0x0000180b0600d986 */ /* 0x000fe2000c101124 */
[----:B------:R-:W-:Y:S01]  /*3da0*/  ISETP.LT.OR P5, PT, R22, 0x1, !P1 ;  /* 0x000000011600780c */ /* 0x000fe20004fa1670 */
[----:B0-----:R-:W-:Y:S01]  /*3db0*/  @!P2 IMAD R3, R38, R56, RZ ;  /* 0x000000382603a224 */ /* 0x001fe200078e02ff */
[----:B------:R-:W-:Y:S01]  /*3dc0*/  ISETP.LT.OR P1, PT, R22, 0x9, !P1 ;  /* 0x000000091600780c */ /* 0x000fe20004f21670 */
[----:B------:R-:W-:Y:S01]  /*3dd0*/  @!P3 STG.E.U8 desc[UR36][R4.64+0x19], R39 ;  /* 0x000019270400b986 */ /* 0x000fe2000c101124 */
[----:B------:R-:W-:-:S03]  /*3de0*/  ISETP.GE.AND P3, PT, R73, 0x29, PT ;  /* 0x000000294900780c */ /* 0x000fc60003f66270 */
[----:B------:R0:W-:Y:S01]  /*3df0*/  @!P2 STG.E.U8 desc[UR36][R4.64+0x18], R3 ;  /* 0x000018030400a986 */ /* 0x0001e2000c101124 */
[----:B------:R-:W-:Y:S01]  /*3e00*/  ISETP.GE.AND P2, PT, R73, 0x2a, PT ;  /* 0x0000002a4900780c */ /* 0x000fe20003f46270 */
[----:B------:R-:W-:-:S04]  /*3e10*/  @!P4 IMAD R9, R40, R56, RZ ;  /* 0x000000382809c224 */ /* 0x000fc800078e02ff */
[-C--:B------:R-:W-:Y:S01]  /*3e20*/  @!P5 IMAD R41, R41, R56.reuse, RZ ;  /* 0x000000382929d224 */ /* 0x080fe200078e02ff */
[----:B------:R-:W-:Y:S01]  /*3e30*/  @!P4 STG.E.U8 desc[UR36][R6.64+0x20], R9 ;  /* 0x000020090600c986 */ /* 0x000fe2000c101124 */
[C---:B------:R-:W-:Y:S01]  /*3e40*/  ISETP.LT.OR P4, PT, R22.reuse, 0x1, !P3 ;  /* 0x000000011600780c */ /* 0x040fe20005f81670 */
[-C--:B------:R-:W-:Y:S01]  /*3e50*/  @!P1 IMAD R43, R43, R56.reuse, RZ ;  /* 0x000000382b2b9224 */ /* 0x080fe200078e02ff */
        /* <DEDUP_REMOVED lines=25> */
[----:B------:R1:W-:Y:S01]  /*3ff0*/  @!P4 STG.E.U8 desc[UR36][R6.64+0x30], R9 ;  /* 0x000030090600c986 */ /* 0x0003e2000c101124 */
[C---:B------:R-:W-:Y:S01]  /*4000*/  ISETP.LT.OR P4, PT, R22.reuse, 0x1, !P2 ;  /* 0x000000011600780c */ /* 0x040fe20005781670 */
[-C--:B------:R-:W-:Y:S01]  /*4010*/  @!P0 IMAD R51, R51, R56.reuse, RZ ;  /* 0x0000003833338224 */ /* 0x080fe200078e02ff */
[C---:B------:R-:W-:Y:S01]  /*4020*/  ISETP.LT.OR P2, PT, R22.reuse, 0x9, !P2 ;  /* 0x000000091600780c */ /* 0x040fe20005741670 */
[----:B------:R2:W-:Y:S01]  /*4030*/  @!P5 STG.E.U8 desc[UR36][R6.64+0x31], R49 ;  /* 0x000031310600d986 */ /* 0x0005e2000c101124 */
[----:B------:R-:W-:Y:S01]  /*4040*/  ISETP.LT.OR P5, PT, R22, 0x1, !P3 ;  /* 0x000000011600780c */ /* 0x000fe20005fa1670 */
[-C--:B0-----:R-:W-:Y:S01]  /*4050*/  @!P1 IMAD R3, R50, R56.reuse, RZ ;  /* 0x0000003832039224 */ /* 0x081fe200078e02ff */
[----:B------:R-:W-:Y:S01]  /*4060*/  ISETP.LT.OR P3, PT, R22, 0x9, !P3 ;  /* 0x000000091600780c */ /* 0x000fe20005f61670 */
[----:B------:R2:W-:Y:S04]  /*4070*/  @!P0 STG.E.U8 desc[UR36][R4.64+0x31], R51 ;  /* 0x0000313304008986 */ /* 0x0005e8000c101124 */
[----:B------:R2:W-:Y:S02]  /*4080*/  @!P1 STG.E.U8 desc[UR36][R4.64+0x30], R3 ;  /* 0x0000300304009986 */ /* 0x0005e4000c101124 */
[----:B------:R-:W-:-:S02]  /*4090*/  @!P4 IMAD R11, R52, R56, RZ ;  /* 0x00000038340bc224 */ /* 0x000fc400078e02ff */
[-C--:B-1----:R-:W-:Y:S02]  /*40a0*/  @!P2 IMAD R9, R54, R56.reuse, RZ ;  /* 0x000000383609a224 */ /* 0x082fe400078e02ff */
[-C--:B------:R-:W-:Y:S01]  /*40b0*/  @!P5 IMAD R53, R53, R56.reuse, RZ ;  /* 0x000000383535d224 */ /* 0x080fe200078e02ff */
[----:B------:R2:W-:Y:S01]  /*40c0*/  @!P4 STG.E.U8 desc[UR36][R6.64+0x38], R11 ;  /* 0x0000380b0600c986 */ /* 0x0005e2000c101124 */
[----:B------:R-:W-:-:S03]  /*40d0*/  @!P3 IMAD R55, R55, R56, RZ ;  /* 0x000000383737b224 */ /* 0x000fc600078e02ff */
[----:B------:R2:W-:Y:S04]  /*40e0*/  @!P5 STG.E.U8 desc[UR36][R6.64+0x39], R53 ;  /* 0x000039350600d986 */ /* 0x0005e8000c101124 */
[----:B------:R2:W-:Y:S04]  /*40f0*/  @!P2 STG.E.U8 desc[UR36][R4.64+0x38], R9 ;  /* 0x000038090400a986 */ /* 0x0005e8000c101124 */
[----:B------:R2:W-:Y:S02]  /*4100*/  @!P3 STG.E.U8 desc[UR36][R4.64+0x39], R55 ;  /* 0x000039370400b986 */ /* 0x0005e4000c101124 */
.L_x_99:
[----:B------:R-:W-:Y:S05]  /*4110*/  BSYNC B0 ;  /* 0x0000000000007941 */ /* 0x000fea0003800000 */
.L_x_33:
[----:B012-4-:R-:W2:Y:S01]  /*4120*/  LDL.64 R4, [R1] ;  /* 0x0000000001047983 */ /* 0x017ea20000100a00 */
[----:B------:R-:W-:Y:S01]  /*4130*/  ULDC.64 UR4, c[0x0][0x650] ;  /* 0x0001940000047ab9 */ /* 0x000fe20000000a00 */
[----:B------:R-:W-:Y:S02]  /*4140*/  IMAD.U32 R0, RZ, RZ, UR45 ;  /* 0x0000002dff007e24 */ /* 0x000fe4000f8e00ff */
[----:B------:R-:W-:Y:S02]  /*4150*/  IMAD.MOV.U32 R22, RZ, RZ, -0x1 ;  /* 0xffffffffff167424 */ /* 0x000fe400078e00ff */
[----:B------:R0:W-:Y:S01]  /*4160*/  SYNCS.ARRIVE.TRANS64.A1T0 RZ, [R0+UR48], RZ ;  /* 0x000000ff00ff79a7 */ /* 0x0001e20008100030 */
[----:B------:R-:W-:Y:S02]  /*4170*/  IMAD.MOV.U32 R19, RZ, RZ, -0x1 ;  /* 0xffffffffff137424 */ /* 0x000fe400078e00ff */
[----:B------:R-:W-:Y:S01]  /*4180*/  IMAD.MOV.U32 R18, RZ, RZ, -0x1 ;  /* 0xffffffffff127424 */ /* 0x000fe200078e00ff */
[----:B0-----:R-:W-:-:S02]  /*4190*/  PRMT R0, RZ, 0x7610, R0 ;  /* 0x00007610ff007816 */ /* 0x001fc40000000000 */
[----:B--2---:R-:W-:-:S05]  /*41a0*/  LEA R16, P0, R4, R16, 0x1 ;  /* 0x0000001004107211 */ /* 0x004fca00078008ff */
[----:B------:R-:W-:Y:S01]  /*41b0*/  IMAD.X R17, R66, 0x1, R17, P0 ;  /* 0x0000000142117824 */ /* 0x000fe200000e0611 */
[----:B------:R-:W-:-:S04]  /*41c0*/  ISETP.GE.U32.AND P0, PT, R16, UR4, PT ;  /* 0x0000000410007c0c */ /* 0x000fc8000bf06070 */
[----:B------:R-:W-:-:S13]  /*41d0*/  ISETP.GE.U32.AND.EX P0, PT, R17, UR5, PT, P0 ;  /* 0x0000000511007c0c */ /* 0x000fda000bf06100 */
[----:B------:R-:W-:Y:S05]  /*41e0*/  @P0 BRA `(.L_x_100) ;  /* 0x00000004004c0947 */ /* 0x000fea0003800000 */
[----:B------:R-:W0:Y:S01]  /*41f0*/  LDC.64 R10, c[0x0][0x628] ;  /* 0x00018a00ff0a7b82 */ /* 0x000e220000000a00 */
[----:B------:R-:W1:Y:S01]  /*4200*/  S2R R12, SR_CTAID.X ;  /* 0x00000000000c7919 */ /* 0x000e620000002500 */
[----:B------:R-:W-:Y:S02]  /*4210*/  IMAD.MOV.U32 R8, RZ, RZ, R16 ;  /* 0x000000ffff087224 */ /* 0x000fe400078e0010 */
[----:B------:R-:W-:Y:S01]  /*4220*/  IMAD.MOV.U32 R9, RZ, RZ, R17 ;  /* 0x000000ffff097224 */ /* 0x000fe200078e0011 */
[----:B------:R-:W2:Y:S03]  /*4230*/  S2R R19, SR_CTAID.Y ;  /* 0x0000000000137919 */ /* 0x000ea60000002600 */
[----:B------:R-:W3:Y:S08]  /*4240*/  LDC R0, c[0x0][0x630] ;  /* 0x00018c00ff007b82 */ /* 0x000ef00000000800 */
[----:B------:R-:W4:Y:S01]  /*4250*/  LDC.64 R14, c[0x0][0x620] ;  /* 0x00018800ff0e7b82 */ /* 0x000f220000000a00 */
[----:B0-----:R-:W-:-:S04]  /*4260*/  ISETP.NE.U32.AND P0, PT, R10, RZ, PT ;  /* 0x000000ff0a00720c */ /* 0x001fc80003f05070 */
[----:B------:R-:W-:-:S13]  /*4270*/  ISETP.NE.AND.EX P0, PT, R11, RZ, PT, P0 ;  /* 0x000000ff0b00720c */ /* 0x000fda0003f05300 */
[----:B-1234-:R-:W-:Y:S05]  /*4280*/  @!P0 BRA `(.L_x_101) ;  /* 0x0000000000288947 */ /* 0x01efea0003800000 */
[----:B------:R-:W0:Y:S02]  /*4290*/  LDC R3, c[0x0][0x634] ;  /* 0x00018d00ff037b82 */ /* 0x000e240000000800 */
[----:B0-----:R-:W-:-:S05]  /*42a0*/  IADD3 R3, P0, R16, R3, RZ ;  /* 0x0000000310037210 */ /* 0x001fca0007f1e0ff */
        /* <DEDUP_REMOVED lines=8> */
.L_x_101:
[-CC-:B------:R-:W-:Y:S01]  /*4330*/  SHF.R.U64 R18, R8, R0.reuse, R9.reuse ;  /* 0x0000000008127219 */ /* 0x180fe20000001209 */
[----:B------:R-:W0:Y:S01]  /*4340*/  LDC.64 R24, c[0x0][0x640] ;  /* 0x00019000ff187b82 */ /* 0x000e220000000a00 */
[----:B------:R-:W-:Y:S01]  /*4350*/  SHF.R.U32.HI R0, RZ, R0, R9 ;  /* 0x00000000ff007219 */ /* 0x000fe20000011609 */
[----:B------:R-:W-:Y:S01]  /*4360*/  ULDC UR4, c[0x0][0x150] ;  /* 0x0000540000047ab9 */ /* 0x000fe20000000800 */
[----:B------:R-:W-:Y:S02]  /*4370*/  IADD3 R3, P0, RZ, -R18, RZ ;  /* 0x80000012ff037210 */ /* 0x000fe40007f1e0ff */
[----:B------:R-:W-:-:S03]  /*4380*/  I2FP.F32.U32 R7, R12 ;  /* 0x0000000c00077245 */ /* 0x000fc60000201000 */
[----:B------:R-:W1:Y:S01]  /*4390*/  LDC R6, c[0x0][0x618] ;  /* 0x00018600ff067b82 */ /* 0x000e620000000800 */
[----:B------:R-:W-:Y:S02]  /*43a0*/  IMAD.X R5, RZ, RZ, ~R0, P0 ;  /* 0x000000ffff057224 */ /* 0x000fe400000e0e00 */
[----:B------:R-:W-:Y:S01]  /*43b0*/  FMUL R7, R7, UR4 ;  /* 0x0000000407077c20 */ /* 0x000fe20008400000 */
[----:B------:R-:W-:Y:S01]  /*43c0*/  ULDC UR4, c[0x0][0x154] ;  /* 0x0000550000047ab9 */ /* 0x000fe20000000800 */
[-C--:B------:R-:W-:Y:S02]  /*43d0*/  IMAD R0, R5, R14.reuse, RZ ;  /* 0x0000000e05007224 */ /* 0x080fe400078e02ff */
[C---:B------:R-:W-:Y:S01]  /*43e0*/  IMAD.WIDE.U32 R4, R3.reuse, R14, R16 ;  /* 0x0000000e03047225 */ /* 0x040fe200078e0010 */
[----:B------:R-:W2:Y:S01]  /*43f0*/  LDC R8, c[0x0][0x608] ;  /* 0x00018200ff087b82 */ /* 0x000ea20000000800 */
[----:B------:R-:W3:Y:S02]  /*4400*/  F2I.U32.TRUNC.NTZ R7, R7 ;  /* 0x0000000700077305 */ /* 0x000ee4000020f000 */
[----:B------:R-:W-:Y:S01]  /*4410*/  IMAD R3, R3, R15, R0 ;  /* 0x0000000f03037224 */ /* 0x000fe200078e0200 */
[----:B------:R-:W-:-:S03]  /*4420*/  I2FP.F32.U32 R0, R19 ;  /* 0x0000001300007245 */ /* 0x000fc60000201000 */
[----:B------:R-:W-:Y:S01]  /*4430*/  IMAD.IADD R3, R5, 0x1, R3 ;  /* 0x0000000105037824 */ /* 0x000fe200078e0203 */
[----:B------:R-:W4:Y:S01]  /*4440*/  LDC R11, c[0x0][0x658] ;  /* 0x00019600ff0b7b82 */ /* 0x000f220000000800 */
[----:B0-----:R-:W-:-:S04]  /*4450*/  ISETP.NE.U32.AND P0, PT, R24, RZ, PT ;  /* 0x000000ff1800720c */ /* 0x001fc80003f05070 */
[----:B------:R-:W-:-:S03]  /*4460*/  ISETP.NE.AND.EX P0, PT, R25, RZ, PT, P0 ;  /* 0x000000ff1900720c */ /* 0x000fc60003f05300 */
[----:B------:R-:W0:Y:S01]  /*4470*/  LDC R9, c[0x0][0x144] ;  /* 0x00005100ff097b82 */ /* 0x000e220000000800 */
[-C--:B-1----:R-:W-:Y:S01]  /*4480*/  SHF.R.U64 R10, R4, R6.reuse, R3 ;  /* 0x00000006040a7219 */ /* 0x082fe20000001203 */
[----:B---3--:R-:W-:Y:S01]  /*4490*/  IMAD.MOV R7, RZ, RZ, -R7 ;  /* 0x000000ffff077224 */ /* 0x008fe200078e0a07 */
[----:B------:R-:W-:Y:S01]  /*44a0*/  SHF.R.U32.HI R3, RZ, R6, R3 ;  /* 0x00000006ff037219 */ /* 0x000fe20000011603 */
[----:B------:R-:W-:-:S04]  /*44b0*/  FMUL R6, R0, UR4 ;  /* 0x0000000400067c20 */ /* 0x000fc80008400000 */
[----:B------:R-:W1:Y:S01]  /*44c0*/  LDC R20, c[0x0][0x148] ;  /* 0x00005200ff147b82 */ /* 0x000e620000000800 */
[----:B------:R3:W0:Y:S01]  /*44d0*/  F2I.U32.TRUNC.NTZ R14, R6 ;  /* 0x00000006000e7305 */ /* 0x000622000020f000 */
[-CC-:B--2---:R-:W-:Y:S02]  /*44e0*/  SHF.R.U64 R13, R10, R8.reuse, R3.reuse ;  /* 0x000000080a0d7219 */ /* 0x184fe40000001203 */
[----:B------:R-:W-:-:S04]  /*44f0*/  SHF.R.U32.HI R0, RZ, R8, R3 ;  /* 0x00000008ff007219 */ /* 0x000fc80000011603 */
[----:B------:R-:W2:Y:S01]  /*4500*/  LDC R21, c[0x0][0x648] ;  /* 0x00019200ff157b82 */ /* 0x000ea20000000800 */
[-CC-:B----4-:R-:W-:Y:S02]  /*4510*/  SHF.R.U64 R15, R13, R11.reuse, R0.reuse ;  /* 0x0000000b0d0f7219 */ /* 0x190fe40000001200 */
[----:B------:R-:W-:-:S03]  /*4520*/  SHF.R.U32.HI R5, RZ, R11, R0 ;  /* 0x0000000bff057219 */ /* 0x000fc60000011600 */
[----:B------:R-:W-:Y:S02]  /*4530*/  IMAD.MOV.U32 R4, RZ, RZ, R15 ;  /* 0x000000ffff047224 */ /* 0x000fe400078e000f */
[----:B------:R-:W4:Y:S01]  /*4540*/  LDC R26, c[0x0][0x638] ;  /* 0x00018e00ff1a7b82 */ /* 0x000f220000000800 */
[----:B0-----:R-:W-:-:S07]  /*4550*/  IMAD R22, R9, R7, R12 ;  /* 0x0000000709167224 */ /* 0x001fce00078e020c */
[----:B------:R-:W0:Y:S08]  /*4560*/  LDC R27, c[0x0][0x610] ;  /* 0x00018400ff1b7b82 */ /* 0x000e300000000800 */
[----:B------:R-:W0:Y:S01]  /*4570*/  LDC R28, c[0x0][0x600] ;  /* 0x00018000ff1c7b82 */ /* 0x000e220000000800 */
[----:B-123--:R-:W-:Y:S05]  /*4580*/  @!P0 BRA `(.L_x_102) ;  /* 0x0000000000288947 */ /* 0x00efea0003800000 */
[----:B------:R-:W1:Y:S02]  /*4590*/  LDC R0, c[0x0][0x64c] ;  /* 0x00019300ff007b82 */ /* 0x000e640000000800 */
[----:B-1----:R-:W-:-:S05]  /*45a0*/  IADD3 R3, P0, R15, R0, RZ ;  /* 0x000000000f037210 */ /* 0x002fca0007f1e0ff */
        /* <DEDUP_REMOVED lines=8> */
.L_x_102:
[----:B------:R-:W-:Y:S01]  /*4630*/  ISETP.NE.AND P0, PT, R2, 0x1, PT ;  /* 0x000000010200780c */ /* 0x000fe20003f05270 */
[----:B------:R-:W-:Y:S01]  /*4640*/  IMAD.MOV R14, RZ, RZ, -R14 ;  /* 0x000000ffff0e7224 */ /* 0x000fe200078e0a0e */
[----:B------:R-:W-:Y:S02]  /*4650*/  SHF.R.U64 R0, R4, R21, R5 ;  /* 0x0000001504007219 */ /* 0x000fe40000001205 */
[----:B------:R-:W-:Y:S02]  /*4660*/  LOP3.LUT R3, R13, R68, RZ, 0xc0, !PT ;  /* 0x000000440d037212 */ /* 0x000fe400078ec0ff */
[----:B------:R-:W-:Y:S01]  /*4670*/  LOP3.LUT R5, R10, R67, RZ, 0xc0, !PT ;  /* 0x000000430a057212 */ /* 0x000fe200078ec0ff */
[----:B------:R-:W-:Y:S02]  /*4680*/  IMAD.MOV R4, RZ, RZ, -R0 ;  /* 0x000000ffff047224 */ /* 0x000fe400078e0a00 */
[----:B------:R-:W-:Y:S02]  /*4690*/  IMAD R3, R64, R0, R3 ;  /* 0x0000000040037224 */ /* 0x000fe400078e0203 */
[----:B----4-:R-:W-:-:S02]  /*46a0*/  IMAD R0, R4, R26, R15 ;  /* 0x0000001a04007224 */ /* 0x010fc400078e020f */
[----:B------:R-:W-:Y:S02]  /*46b0*/  @P0 IMAD R22, R20, R14, R19 ;  /* 0x0000000e14160224 */ /* 0x000fe400078e0213 */
[----:B------:R-:W-:Y:S02]  /*46c0*/  IMAD.MOV.U32 R4, RZ, RZ, 0x1 ;  /* 0x00000001ff047424 */ /* 0x000fe400078e00ff */
[----:B0-----:R-:W-:Y:S02]  /*46d0*/  IMAD R22, R3, R27, R22 ;  /* 0x0000001b03167224 */ /* 0x001fe400078e0216 */
[----:B------:R-:W-:Y:S01]  /*46e0*/  IMAD R3, R0, R28, R5 ;  /* 0x0000001c00037224 */ /* 0x000fe200078e0205 */
[----:B------:R-:W-:-:S04]  /*46f0*/  PRMT R0, R4, 0x7610, R0 ;  /* 0x0000761004007816 */ /* 0x000fc80000000000 */
[----:B------:R-:W-:Y:S02]  /*4700*/  SEL R19, R3, R22, !P0 ;  /* 0x0000001603137207 */ /* 0x000fe40004000000 */
[----:B------:R-:W-:-:S07]  /*4710*/  SEL R22, R22, R3, !P0 ;  /* 0x0000000316167207 */ /* 0x000fce0004000000 */
.L_x_100:
[----:B------:R-:W-:Y:S01]  /*4720*/  LOP3.LUT P0, RZ, R0, 0xff, RZ, 0xc0, !PT ;  /* 0x000000ff00ff7812 */ /* 0x000fe2000780c0ff */
[----:B------:R-:W-:Y:S01]  /*4730*/  USHF.R.U32.HI UR4, URZ, 0x3, UR39 ;  /* 0x000000033f047899 */ /* 0x000fe20008011627 */
[----:B------:R-:W-:-:S03]  /*4740*/  LOP3.LUT R72, R72, 0x1, RZ, 0x3c, !PT ;  /* 0x0000000148487812 */ /* 0x000fc600078e3cff */
[----:B------:R-:W-:-:S04]  /*4750*/  UIMAD.WIDE.U32 UR4, UR4, 0x24924925, URZ ;  /* 0x24924925040478a5 */ /* 0x000fc8000f8e003f */
[----:B------:R-:W-:-:S04]  /*4760*/  UIMAD UR39, UR5, -0x38, UR39 ;  /* 0xffffffc8052778a4 */ /* 0x000fc8000f8e0227 */
[----:B------:R-:W-:Y:S08]  /*4770*/  @P0 BRA `(.L_x_103) ;  /* 0xffffffd400300947 */ /* 0x000ff0000383ffff */
[----:B------:R-:W-:Y:S05]  /*4780*/  EXIT ;  /* 0x000000000000794d */ /* 0x000fea0003800000 */
.L_x_14:
[----:B------:R-:W-:-:S08]  /*4790*/  ISETP.NE.AND P0, PT, R14, RZ, PT ;  /* 0x000000ff0e00720c */ /* 0x000fd00003f05270 */
[----:B0-----:R-:W0:-:S00]  /*47a0*/  USETMAXREG.DEALLOC.CTAPOOL 0x28 ;  /* 0x00000028000079c8 */ /* 0x001e0000080e0500 */
[----:B------:R-:W-:Y:S05]  /*47b0*/  @P0 EXIT ;  /* 0x000000000000094d */ /* 0x000fea0003800000 */
[----:B0-----:R-:W-:Y:S01]  /*47c0*/  LOP3.LUT P0, RZ, R3, 0xff, RZ, 0xc0, !PT ;  /* 0x000000ff03ff7812 */ /* 0x001fe2000780c0ff */
[----:B------:R-:W-:Y:S02]  /*47d0*/  IMAD.MOV.U32 R3, RZ, RZ, 0x1 ;  /* 0x00000001ff037424 */ /* 0x000fe400078e00ff */
[----:B------:R-:W-:-:S10]  /*47e0*/  IMAD.MOV.U32 R8, RZ, RZ, RZ ;  /* 0x000000ffff087224 */ /* 0x000fd400078e00ff */
[----:B------:R-:W-:Y:S05]  /*47f0*/  @!P0 BRA `(.L_x_104) ;  /* 0x0000000c00048947 */ /* 0x000fea0003800000 */
[----:B------:R-:W-:Y:S01]  /*4800*/  LOP3.LUT P0, RZ, R4, 0x1f, RZ, 0xc0, !PT ;  /* 0x0000001f04ff7812 */ /* 0x000fe2000780c0ff */
[----:B------:R-:W-:Y:S01]  /*4810*/  ULDC UR5, c[0x0][0x658] ;  /* 0x0001960000057ab9 */ /* 0x000fe20000000800 */
[----:B------:R-:W-:Y:S01]  /*4820*/  UMOV UR6, 0xffffffff ;  /* 0xffffffff00067882 */ /* 0x000fe20000000000 */
[----:B------:R-:W-:Y:S01]  /*4830*/  BSSY B0, `(.L_x_104) ;  /* 0x00000bd000007945 */ /* 0x000fe20003800000 */
[----:B------:R-:W-:Y:S01]  /*4840*/  USHF.L.U32 UR6, UR6, UR5, URZ ;  /* 0x0000000506067299 */ /* 0x000fe2000800063f */
[C---:B------:R-:W-:Y:S01]  /*4850*/  ISETP.NE.AND P2, PT, R5.reuse, RZ, PT ;  /* 0x000000ff0500720c */ /* 0x040fe20003f45270 */
[----:B------:R-:W-:Y:S01]  /*4860*/  IMAD.MOV.U32 R10, RZ, RZ, 0x1 ;  /* 0x00000001ff0a7424 */ /* 0x000fe200078e00ff */
[----:B------:R-:W-:Y:S01]  /*4870*/  ISETP.NE.OR P0, PT, R5, RZ, !P0 ;  /* 0x000000ff0500720c */ /* 0x000fe20004705670 */
[----:B------:R-:W-:Y:S01]  /*4880*/  IMAD.MOV.U32 R3, RZ, RZ, 0x1 ;  /* 0x00000001ff037424 */ /* 0x000fe200078e00ff */
[----:B------:R-:W-:Y:S01]  /*4890*/  LOP3.LUT R9, R23, 0x2, RZ, 0xfc, !PT ;  /* 0x0000000217097812 */ /* 0x000fe200078efcff */
[----:B------:R-:W-:Y:S01]  /*48a0*/  IMAD.MOV.U32 R8, RZ, RZ, RZ ;  /* 0x000000ffff087224 */ /* 0x000fe200078e00ff */
[----:B------:R-:W-:Y:S01]  /*48b0*/  ULDC UR4, c[0x0][0x600] ;  /* 0x0001800000047ab9 */ /* 0x000fe20000000800 */
[----:B------:R-:W-:Y:S01]  /*48c0*/  UMOV UR7, 0x1 ;  /* 0x0000000100077882 */ /* 0x000fe20000000000 */
[----:B------:R-:W-:-:S02]  /*48d0*/  UIADD3 UR19, UR40, 0x1, URZ ;  /* 0x0000000128137890 */ /* 0x000fc4000fffe03f */
[----:B------:R-:W-:Y:S02]  /*48e0*/  UIADD3 UR15, UR4, -0x1, URZ ;  /* 0xffffffff040f7890 */ /* 0x000fe4000fffe03f */
[----:B------:R-:W-:Y:S02]  /*48f0*/  USHF.L.U32 UR17, UR7, UR5, URZ ;  /* 0x0000000507117299 */ /* 0x000fe4000800063f */
[----:B------:R-:W-:Y:S01]  /*4900*/  ULOP3.LUT UR16, URZ, UR6, URZ, 0x33, !UPT ;  /* 0x000000063f107292 */ /* 0x000fe2000f8e333f */
[----:B------:R-:W-:-:S11]  /*4910*/  ULDC.64 UR20, c[0x0][0x198] ;  /* 0x0000660000147ab9 */ /* 0x000fd60000000a00 */
.L_x_116:
[----:B------:R-:W-:-:S03]  /*4920*/  UMOV UR4, 0xffffffff ;  /* 0xffffffff00047882 */ /* 0x000fc60000000000 */
[----:B------:R-:W-:Y:S05]  /*4930*/  BRA.DIV UR4, `(.L_x_105) ;  /* 0x0000002e04207947 */ /* 0x000fea000b800000 */
[----:B------:R-:W-:-:S13]  /*4940*/  ELECT P6, URZ, PT ;  /* 0x00000000003f782f */ /* 0x000fda00038c0000 */
.L_x_181:
[----:B------:R-:W0:Y:S01]  /*4950*/  LDC R4, c[0x0][0x28c] ;  /* 0x0000a300ff047b82 */ /* 0x000e220000000800 */
[----:B------:R-:W-:Y:S01]  /*4960*/  BSSY B1, `(.L_x_106) ;  /* 0x0000035000017945 */ /* 0x000fe20003800000 */
[----:B0-----:R-:W-:-:S13]  /*4970*/  ISETP.LT.OR P6, PT, R4, 0x1, !P6 ;  /* 0x000000010400780c */ /* 0x001fda00077c1670 */
[----:B------:R-:W-:Y:S05]  /*4980*/  @P6 BRA `(.L_x_107) ;  /* 0x0000000000c86947 */ /* 0x000fea0003800000 */
[----:B------:R-:W-:Y:S02]  /*4990*/  IMAD.SHL.U32 R19, R19, 0x40, RZ ;  /* 0x0000004013137824 */ /* 0x000fe400078e00ff */
[----:B------:R-:W-:Y:S02]  /*49a0*/  IMAD.SHL.U32 R22, R22, 0x40, RZ ;  /* 0x0000004016167824 */ /* 0x000fe400078e00ff */
[----:B------:R-:W-:Y:S02]  /*49b0*/  IMAD.MOV.U32 R13, RZ, RZ, RZ ;  /* 0x000000ffff0d7224 */ /* 0x000fe400078e00ff */
[----:B------:R-:W-:Y:S02]  /*49c0*/  IMAD.U32 R14, RZ, RZ, UR19 ;  /* 0x00000013ff0e7e24 */ /* 0x000fe4000f8e00ff */
[----:B------:R-:W-:Y:S02]  /*49d0*/  IMAD.MOV.U32 R4, RZ, RZ, R3 ;  /* 0x000000ffff047224 */ /* 0x000fe400078e0003 */
[----:B------:R-:W-:-:S07]  /*49e0*/  IMAD.MOV.U32 R5, RZ, RZ, R8 ;  /* 0x000000ffff057224 */ /* 0x000fce00078e0008 */
.L_x_111:
[----:B------:R-:W0:Y:S01]  /*49f0*/  S2R R7, SR_CgaCtaId ;  /* 0x0000000000077919 */ /* 0x000e220000008800 */
[----:B------:R-:W-:-:S04]  /*4a00*/  MOV R6, 0x400 ;  /* 0x0000040000067802 */ /* 0x000fc80000000f00 */
[----:B0-----:R-:W-:Y:S02]  /*4a10*/  LEA R12, R7, R6, 0x18 ;  /* 0x00000006070c7211 */ /* 0x001fe400078ec0ff */
[----:B------:R-:W-:Y:S01]  /*4a20*/  SHF.L.U32 R6, R4, 0x1f, RZ ;  /* 0x0000001f04067819 */ /* 0x000fe200000006ff */
[----:B------:R-:W0:Y:S02]  /*4a30*/  @!P2 LDC R7, c[0x0][0x500] ;  /* 0x00014000ff07ab82 */ /* 0x000e240000000800 */
[----:B------:R-:W-:-:S04]  /*4a40*/  IMAD R11, R5, 0x8, R12 ;  /* 0x00000008050b7824 */ /* 0x000fc800078e020c */
[----:B------:R-:W1:Y:S02]  /*4a50*/  SYNCS.PHASECHK.TRANS64.TRYWAIT P1, [R11+URZ+0x1c0], R6 ;  /* 0x0001c0060b0075a7 */ /* 0x000e64000802017f */
[----:B-1----:R-:W-:Y:S05]  /*4a60*/  @!P1 BRA `(.L_x_108) ;  /* 0x0000002800f49947 */ /* 0x002fea0003800000 */
.L_x_182:
[----:B-1----:R-:W-:Y:S01]  /*4a70*/  PRMT R6, R9, 0x9910, RZ ;  /* 0x0000991009067816 */ /* 0x002fe200000000ff */
[----:B0-----:R0:W-:Y:S03]  /*4a80*/  @!P2 SYNCS.ARRIVE.TRANS64 RZ, [R11+URZ], R7 ;  /* 0x000000070bffa9a7 */ /* 0x0011e6000800003f */
[----:B------:R-:W-:-:S13]  /*4a90*/  ISETP.NE.AND P1, PT, R6, 0x2, PT ;  /* 0x000000020600780c */ /* 0x000fda0003f25270 */
[----:B0-----:R-:W-:Y:S05]  /*4aa0*/  @P1 BRA `(.L_x_109) ;  /* 0x0000000000041947 */ /* 0x001fea0003800000 */
[----:B------:R-:W-:Y:S01]  /*4ab0*/  BPT.TRAP 0x1 ;  /* 0x000000040000795c */ /* 0x000fe20000300000 */
.L_x_109:
[----:B------:R-:W-:Y:S05]  /*4ac0*/  @P0 BRA `(.L_x_110) ;  /* 0x0000000000040947 */ /* 0x000fea0003800000 */
[----:B------:R-:W-:Y:S01]  /*4ad0*/  BPT.TRAP 0x1 ;  /* 0x000000040000795c */ /* 0x000fe20000300000 */
.L_x_110:
[----:B------:R-:W-:Y:S01]  /*4ae0*/  IMAD R12, R5, 0x800, R12 ;  /* 0x00000800050c7824 */ /* 0x000fe200078e020c */
[----:B------:R-:W-:Y:S01]  /*4af0*/  R2UR UR9, R11 ;  /* 0x000000000b0972ca */ /* 0x000fe200000e0000 */
[----:B------:R-:W-:Y:S01]  /*4b00*/  VIADD R14, R14, 0xffffffff ;  /* 0xffffffff0e0e7836 */ /* 0x000fe20000000000 */
[----:B------:R-:W-:Y:S01]  /*4b10*/  UIADD3 UR4, UP0, UR20, 0xf0, URZ ;  /* 0x000000f014047890 */ /* 0x000fe2000ff1e03f */
[----:B------:R-:W-:Y:S01]  /*4b20*/  R2UR UR11, R22 ;  /* 0x00000000160b72ca */ /* 0x000fe200000e0000 */
[----:B------:R-:W-:Y:S01]  /*4b30*/  UIADD3 UR22, UP1, UR20, 0x1f0, URZ ;  /* 0x000001f014167890 */ /* 0x000fe2000ff3e03f */
[----:B------:R-:W-:Y:S01]  /*4b40*/  R2UR UR8, R12 ;  /* 0x000000000c0872ca */ /* 0x000fe200000e0000 */
[----:B------:R-:W-:Y:S01]  /*4b50*/  UIADD3.X UR5, URZ, UR21, URZ, UP0, !UPT ;  /* 0x000000153f057290 */ /* 0x000fe200087fe43f */
[----:B------:R-:W-:Y:S01]  /*4b60*/  R2UR UR10, R13 ;  /* 0x000000000d0a72ca */ /* 0x000fe200000e0000 */
[----:B------:R-:W-:Y:S01]  /*4b70*/  VIADD R5, R5, 0x1 ;  /* 0x0000000105057836 */ /* 0x000fe20000000000 */
[----:B------:R-:W-:Y:S01]  /*4b80*/  R2UR UR12, R18 ;  /* 0x00000000120c72ca */ /* 0x000fe200000e0000 */
[----:B------:R-:W-:Y:S01]  /*4b90*/  UIADD3.X UR23, URZ, UR21, URZ, UP1, !UPT ;  /* 0x000000153f177290 */ /* 0x000fe20008ffe43f */
[----:B------:R-:W-:Y:S01]  /*4ba0*/  R2UR UR18, R19 ;  /* 0x00000000131272ca */ /* 0x000fe200000e0000 */
[----:B------:R-:W-:Y:S01]  /*4bb0*/  UMOV UR6, 0x0 ;  /* 0x0000000000067882 */ /* 0x000fe20000000000 */
[----:B------:R-:W-:Y:S01]  /*4bc0*/  ISETP.GT.AND P3, PT, R14, 0x1, PT ;  /* 0x000000010e00780c */ /* 0x000fe20003f64270 */
[----:B------:R-:W-:Y:S01]  /*4bd0*/  UMOV UR7, 0x10000000 ;  /* 0x1000000000077882 */ /* 0x000fe20000000000 */
[----:B------:R-:W-:Y:S01]  /*4be0*/  ISETP.NE.AND P1, PT, R5, 0x38, PT ;  /* 0x000000380500780c */ /* 0x000fe20003f25270 */
[----:B------:R-:W-:-:S02]  /*4bf0*/  VIADD R13, R13, 0x20 ;  /* 0x000000200d0d7836 */ /* 0x000fc40000000000 */
[----:B------:R-:W-:Y:S01]  /*4c00*/  UIADD3 UR13, UR8, 0x480, URZ ;  /* 0x00000480080d7890 */ /* 0x000fe2000fffe03f */
[----:B------:R-:W-:Y:S01]  /*4c10*/  SEL R7, RZ, 0x1, P1 ;  /* 0x00000001ff077807 */ /* 0x000fe20000800000 */
[----:B------:R-:W-:Y:S01]  /*4c20*/  UIADD3 UR14, UR8, 0x1c480, URZ ;  /* 0x0001c480080e7890 */ /* 0x000fe2000fffe03f */
[----:B------:R-:W-:Y:S02]  /*4c30*/  SEL R5, R5, RZ, P1 ;  /* 0x000000ff05057207 */ /* 0x000fe40000800000 */
[----:B------:R-:W-:Y:S02]  /*4c40*/  LOP3.LUT R4, R4, R7, RZ, 0x3c, !PT ;  /* 0x0000000704047212 */ /* 0x000fe400078e3cff */
[----:B------:R-:W-:Y:S02]  /*4c50*/  UMOV UR8, UR13 ;  /* 0x0000000d00087c82 */ /* 0x000fe40008000000 */
[----:B------:R0:W-:Y:S02]  /*4c60*/  UTMALDG.3D [UR8], [UR4], desc[UR6] ;  /* 0x00000608040075b4 */ /* 0x0001e40008011000 */
[----:B0-----:R-:W-:Y:S01]  /*4c70*/  UMOV UR8, UR14 ;  /* 0x0000000e00087c82 */ /* 0x001fe20008000000 */
[----:B------:R-:W-:-:S02]  /*4c80*/  UMOV UR11, UR18 ;  /* 0x00000012000b7c82 */ /* 0x000fc40008000000 */
[----:B------:R0:W-:Y:S02]  /*4c90*/  UTMALDG.3D [UR8], [UR22], desc[UR6] ;  /* 0x00000608160075b4 */ /* 0x0001e40008011000 */
[----:B0-----:R-:W-:Y:S05]  /*4ca0*/  @P3 BRA `(.L_x_111) ;  /* 0xfffffffc00503947 */ /* 0x001fea000383ffff */
.L_x_107:
[----:B------:R-:W-:Y:S05]  /*4cb0*/  BSYNC B1 ;  /* 0x0000000000017941 */ /* 0x000fea0003800000 */
.L_x_106:
[----:B------:R-:W2:Y:S01]  /*4cc0*/  LDL.64 R20, [R1] ;  /* 0x0000000001147983 */ /* 0x000ea20000100a00 */
[----:B------:R-:W-:Y:S01]  /*4cd0*/  LOP3.LUT P4, RZ, R10, 0xff, RZ, 0xc0, !PT ;  /* 0x000000ff0aff7812 */ /* 0x000fe2000788c0ff */
[----:B------:R-:W-:Y:S01]  /*4ce0*/  VIADD R7, R8, UR40 ;  /* 0x0000002808077c36 */ /* 0x000fe20008000000 */
[----:B------:R-:W-:Y:S01]  /*4cf0*/  ULDC.64 UR4, c[0x0][0x650] ;  /* 0x0001940000047ab9 */ /* 0x000fe20000000a00 */
[----:B------:R-:W-:Y:S01]  /*4d00*/  IMAD.U32 R6, RZ, RZ, UR40 ;  /* 0x00000028ff067e24 */ /* 0x000fe2000f8e00ff */
[----:B------:R-:W-:Y:S01]  /*4d10*/  UISETP.GE.U32.AND UP0, UPT, UR40, 0x38, UPT ;  /* 0x000000382800788c */ /* 0x000fe2000bf06070 */
[----:B------:R-:W-:Y:S01]  /*4d20*/  BSSY B1, `(.L_x_112) ;  /* 0x000006b000017945 */ /* 0x000fe20003800000 */
[----:B------:R-:W-:Y:S01]  /*4d30*/  ISETP.GT.U32.AND P1, PT, R7, 0x37, PT ;  /* 0x000000370700780c */ /* 0x000fe20003f24070 */
[----:B------:R-:W-:Y:S01]  /*4d40*/  IMAD.MOV.U32 R22, RZ, RZ, -0x1 ;  /* 0xffffffffff167424 */ /* 0x000fe200078e00ff */
[----:B------:R-:W-:Y:S01]  /*4d50*/  PRMT R10, RZ, 0x7610, R10 ;  /* 0x00007610ff0a7816 */ /* 0x000fe2000000000a */
[----:B------:R-:W-:Y:S01]  /*4d60*/  IMAD.MOV.U32 R19, RZ, RZ, -0x1 ;  /* 0xffffffffff137424 */ /* 0x000fe200078e00ff */
[----:B------:R-:W-:Y:S01]  /*4d70*/  ISETP.LT.U32.AND P1, PT, R6, 0x38, P1 ;  /* 0x000000380600780c */ /* 0x000fe20000f21070 */
[----:B------:R-:W-:Y:S01]  /*4d80*/  IMAD.MOV.U32 R18, RZ, RZ, -0x1 ;  /* 0xffffffffff127424 */ /* 0x000fe200078e00ff */
[----:B------:R-:W-:Y:S01]  /*4d90*/  PLOP3.LUT P3, PT, PT, PT, UP0, 0x80, 0x0 ;  /* 0x000000000000781c */ /* 0x000fe20003f6f008 */
[----:B------:R-:W0:Y:S01]  /*4da0*/  @P4 S2R R5, SR_CgaCtaId ;  /* 0x0000000000054919 */ /* 0x000e220000008800 */
[----:B------:R-:W-:-:S02]  /*4db0*/  @P4 MOV R4, 0x400 ;  /* 0x0000040000044802 */ /* 0x000fc40000000f00 */
[----:B------:R-:W-:-:S04]  /*4dc0*/  SEL R6, RZ, 0x1, !P1 ;  /* 0x00000001ff067807 */ /* 0x000fc80004800000 */
[----:B------:R-:W-:Y:S02]  /*4dd0*/  LOP3.LUT R3, R3, R6, RZ, 0x3c, !PT ;  /* 0x0000000603037212 */ /* 0x000fe400078e3cff */
[----:B0-----:R-:W-:-:S04]  /*4de0*/  @P4 LEA R4, R5, R4, 0x18 ;  /* 0x0000000405044211 */ /* 0x001fc800078ec0ff */
[----:B------:R0:W-:Y:S02]  /*4df0*/  @P4 SYNCS.ARRIVE.TRANS64.A1T0 RZ, [R4+URZ+0x3b8], RZ ;  /* 0x0003b8ff04ff49a7 */ /* 0x0001e4000810003f */
[----:B0-----:R-:W-:-:S05]  /*4e00*/  SHF.R.U32.HI R4, RZ, 0x3, R7 ;  /* 0x00000003ff047819 */ /* 0x001fca0000011607 */
[----:B------:R-:W-:-:S04]  /*4e10*/  IMAD.WIDE.U32 R4, R4, 0x24924925, RZ ;  /* 0x2492492504047825 */ /* 0x000fc800078e00ff */
[----:B------:R-:W-:Y:S01]  /*4e20*/  IMAD R8, R5, -0x38, R7 ;  /* 0xffffffc805087824 */ /* 0x000fe200078e0207 */
[----:B------:R-:W-:Y:S02]  /*4e30*/  @P3 LOP3.LUT R3, R3, 0x1, R5, 0x78, !PT ;  /* 0x0000000103033812 */ /* 0x000fe400078e7805 */
[----:B------:R-:W-:Y:S02]  /*4e40*/  PRMT R4, RZ, 0x7610, R4 ;  /* 0x00007610ff047816 */ /* 0x000fe40000000004 */
[----:B--2---:R-:W-:-:S04]  /*4e50*/  IADD3 R16, P4, R16, R20, RZ ;  /* 0x0000001410107210 */ /* 0x004fc80007f9e0ff */
[----:B------:R-:W-:Y:S01]  /*4e60*/  ISETP.GE.U32.AND P1, PT, R16, UR4, PT ;  /* 0x0000000410007c0c */ /* 0x000fe2000bf26070 */
[----:B------:R-:W-:-:S05]  /*4e70*/  IMAD.X R17, R17, 0x1, R0, P4 ;  /* 0x0000000111117824 */ /* 0x000fca00020e0600 */
[----:B------:R-:W-:-:S13]  /*4e80*/  ISETP.GE.U32.AND.EX P1, PT, R17, UR5, PT, P1 ;  /* 0x0000000511007c0c */ /* 0x000fda000bf26110 */
[----:B------:R-:W-:Y:S05]  /*4e90*/  @P1 BRA `(.L_x_113) ;  /* 0x00000004004c1947 */ /* 0x000fea0003800000 */
[----:B------:R-:W0:Y:S01]  /*4ea0*/  S2R R12, SR_CTAID.X ;  /* 0x00000000000c7919 */ /* 0x000e220000002500 */
[----:B------:R-:W-:Y:S01]  /*4eb0*/  ULDC.64 UR4, c[0x0][0x628] ;  /* 0x00018a0000047ab9 */ /* 0x000fe20000000a00 */
[----:B------:R-:W1:Y:S01]  /*4ec0*/  LDC R13, c[0x0][0x144] ;  /* 0x00005100ff0d7b82 */ /* 0x000e620000000800 */
[----:B------:R-:W-:Y:S01]  /*4ed0*/  ISETP.NE.U32.AND P1, PT, RZ, UR4, PT ;  /* 0x00000004ff007c0c */ /* 0x000fe2000bf25070 */
[----:B------:R-:W2:Y:S01]  /*4ee0*/  S2R R11, SR_CTAID.Y ;  /* 0x00000000000b7919 */ /* 0x000ea20000002600 */
[----:B------:R-:W-:Y:S01]  /*4ef0*/  ULDC UR6, c[0x0][0x150] ;  /* 0x0000540000067ab9 */ /* 0x000fe20000000800 */
[----:B------:R-:W-:Y:S01]  /*4f00*/  ULDC UR7, c[0x0][0x630] ;  /* 0x00018c0000077ab9 */ /* 0x000fe20000000800 */
[----:B------:R-:W-:Y:S01]  /*4f10*/  ISETP.NE.AND.EX P1, PT, RZ, UR5, PT, P1 ;  /* 0x00000005ff007c0c */ /* 0x000fe2000bf25310 */
[----:B------:R-:W-:Y:S01]  /*4f20*/  IMAD.MOV.U32 R4, RZ, RZ, R16 ;  /* 0x000000ffff047224 */ /* 0x000fe200078e0010 */
[----:B0-----:R-:W-:-:S05]  /*4f30*/  I2FP.F32.U32 R5, R12 ;  /* 0x0000000c00057245 */ /* 0x001fca0000201000 */
[----:B------:R-:W-:Y:S01]  /*4f40*/  FMUL R14, R5, UR6 ;  /* 0x00000006050e7c20 */ /* 0x000fe20008400000 */
[----:B------:R-:W-:-:S05]  /*4f50*/  IMAD.MOV.U32 R5, RZ, RZ, R17 ;  /* 0x000000ffff057224 */ /* 0x000fca00078e0011 */
[----:B--2---:R-:W-:Y:S05]  /*4f60*/  @!P1 BRA `(.L_x_114) ;  /* 0x0000000000289947 */ /* 0x004fea0003800000 */
[----:B------:R-:W-:Y:S02]  /*4f70*/  ULDC UR6, c[0x0][0x634] ;  /* 0x00018d0000067ab9 */ /* 0x000fe40000000800 */
[----:B------:R-:W-:-:S05]  /*4f80*/  IADD3 R5, P1, R16, UR6, RZ ;  /* 0x0000000610057c10 */ /* 0x000fca000ff3e0ff */
[----:B------:R-:W-:-:S04]  /*4f90*/  IMAD.X R15, RZ, RZ, R17, P1 ;  /* 0x000000ffff0f7224 */ /* 0x000fc800008e0611 */
[----:B------:R-:W-:-:S04]  /*4fa0*/  IMAD.WIDE.U32 R6, R15, UR4, RZ ;  /* 0x000000040f067c25 */ /* 0x000fc8000f8e00ff */
[----:B------:R-:W-:-:S04]  /*4fb0*/  IMAD.WIDE.U32 R6, P1, R5, UR5, R6 ;  /* 0x0000000505067c25 */ /* 0x000fc8000f820006 */
[----:B------:R-:W-:-:S04]  /*4fc0*/  IMAD.WIDE.U32 R4, R5, UR4, RZ ;  /* 0x0000000405047c25 */ /* 0x000fc8000f8e00ff */
[----:B------:R-:W-:Y:S01]  /*4fd0*/  IMAD.MOV.U32 R4, RZ, RZ, R7 ;  /* 0x000000ffff047224 */ /* 0x000fe200078e0007 */
[----:B------:R-:W-:Y:S01]  /*4fe0*/  IADD3 RZ, P3, R5, R6, RZ ;  /* 0x0000000605ff7210 */ /* 0x000fe20007f7e0ff */
[----:B------:R-:W-:-:S04]  /*4ff0*/  IMAD.X R5, RZ, RZ, RZ, P1 ;  /* 0x000000ffff057224 */ /* 0x000fc800008e06ff */
[----:B------:R-:W-:-:S08]  /*5000*/  IMAD.WIDE.U32.X R4, R15, UR5, R4, P3 ;  /* 0x000000050f047c25 */ /* 0x000fd000098e0404 */
.L_x_114:
[--C-:B------:R-:W-:Y:S01]  /*5010*/  SHF.R.U64 R18, R4, UR7, R5.reuse ;  /* 0x0000000704127c19 */ /* 0x100fe20008001205 */
[----:B------:R-:W0:Y:S01]  /*5020*/  F2I.U32.TRUNC.NTZ R14, R14 ;  /* 0x0000000e000e7305 */ /* 0x000e22000020f000 */
[----:B------:R-:W-:Y:S01]  /*5030*/  SHF.R.U32.HI R4, RZ, UR7, R5 ;  /* 0x00000007ff047c19 */ /* 0x000fe20008011605 */
[----:B------:R-:W-:Y:S01]  /*5040*/  ULDC.64 UR4, c[0x0][0x620] ;  /* 0x0001880000047ab9 */ /* 0x000fe20000000a00 */
[----:B------:R-:W-:Y:S01]  /*5050*/  IADD3 R7, P1, RZ, -R18, RZ ;  /* 0x80000012ff077210 */ /* 0x000fe20007f3e0ff */
[----:B------:R-:W-:Y:S01]  /*5060*/  ULDC.64 UR6, c[0x0][0x640] ;  /* 0x0001900000067ab9 */ /* 0x000fe20000000a00 */
[----:B------:R-:W2:Y:S03]  /*5070*/  LDC R20, c[0x0][0x148] ;  /* 0x00005200ff147b82 */ /* 0x000ea60000000800 */
[----:B------:R-:W-:Y:S01]  /*5080*/  IMAD.X R4, RZ, RZ, ~R4, P1 ;  /* 0x000000ffff047224 */ /* 0x000fe200008e0e04 */
[----:B------:R-:W-:-:S03]  /*5090*/  ISETP.NE.U32.AND P1, PT, RZ, UR6, PT ;  /* 0x00000006ff007c0c */ /* 0x000fc6000bf25070 */
[----:B------:R-:W-:Y:S01]  /*50a0*/  IMAD R6, R4, UR4, RZ ;  /* 0x0000000404067c24 */ /* 0x000fe2000f8e02ff */
[----:B------:R-:W-:Y:S01]  /*50b0*/  ISETP.NE.AND.EX P1, PT, RZ, UR7, PT, P1 ;  /* 0x00000007ff007c0c */ /* 0x000fe2000bf25310 */
[----:B------:R-:W-:Y:S01]  /*50c0*/  IMAD.WIDE.U32 R4, R7, UR4, R16 ;  /* 0x0000000407047c25 */ /* 0x000fe2000f8e0010 */
[----:B------:R-:W-:-:S03]  /*50d0*/  ULDC UR4, c[0x0][0x618] ;  /* 0x0001860000047ab9 */ /* 0x000fc60000000800 */
[----:B------:R-:W-:Y:S01]  /*50e0*/  IMAD R7, R7, UR5, R6 ;  /* 0x0000000507077c24 */ /* 0x000fe2000f8e0206 */
[----:B------:R-:W-:Y:S01]  /*50f0*/  ULDC UR5, c[0x0][0x154] ;  /* 0x0000550000057ab9 */ /* 0x000fe20000000800 */
[----:B0-----:R-:W-:Y:S02]  /*5100*/  IMAD.MOV R6, RZ, RZ, -R14 ;  /* 0x000000ffff067224 */ /* 0x001fe400078e0a0e */
[----:B------:R-:W-:Y:S02]  /*5110*/  IMAD.IADD R5, R5, 0x1, R7 ;  /* 0x0000000105057824 */ /* 0x000fe400078e0207 */
[----:B-1----:R-:W-:Y:S01]  /*5120*/  IMAD R12, R13, R6, R12 ;  /* 0x000000060d0c7224 */ /* 0x002fe200078e020c */
[----:B------:R-:W-:Y:S02]  /*5130*/  I2FP.F32.U32 R6, R11 ;  /* 0x0000000b00067245 */ /* 0x000fe40000201000 */
[--C-:B------:R-:W-:Y:S02]  /*5140*/  SHF.R.U64 R13, R4, UR4, R5.reuse ;  /* 0x00000004040d7c19 */ /* 0x100fe40008001205 */
[----:B------:R-:W-:Y:S01]  /*5150*/  SHF.R.U32.HI R4, RZ, UR4, R5 ;  /* 0x00000004ff047c19 */ /* 0x000fe20008011605 */
[----:B------:R-:W-:Y:S01]  /*5160*/  FMUL R6, R6, UR5 ;  /* 0x0000000506067c20 */ /* 0x000fe20008400000 */
[----:B------:R-:W-:-:S02]  /*5170*/  ULDC UR4, c[0x0][0x608] ;  /* 0x0001820000047ab9 */ /* 0x000fc40000000800 */
[--C-:B------:R-:W-:Y:S01]  /*5180*/  SHF.R.U64 R15, R13, UR4, R4.reuse ;  /* 0x000000040d0f7c19 */ /* 0x100fe20008001204 */
[----:B------:R0:W1:Y:S01]  /*5190*/  F2I.U32.TRUNC.NTZ R21, R6 ;  /* 0x0000000600157305 */ /* 0x000062000020f000 */
[----:B------:R-:W-:Y:S01]  /*51a0*/  SHF.R.U32.HI R4, RZ, UR4, R4 ;  /* 0x00000004ff047c19 */ /* 0x000fe20008011604 */
[----:B------:R-:W-:-:S03]  /*51b0*/  ULDC UR4, c[0x0][0x658] ;  /* 0x0001960000047ab9 */ /* 0x000fc60000000800 */
[--C-:B------:R-:W-:Y:S02]  /*51c0*/  SHF.R.U64 R14, R15, UR4, R4.reuse ;  /* 0x000000040f0e7c19 */ /* 0x100fe40008001204 */
[----:B------:R-:W-:-:S03]  /*51d0*/  SHF.R.U32.HI R19, RZ, UR4, R4 ;  /* 0x00000004ff137c19 */ /* 0x000fc60008011604 */
[----:B------:R-:W-:Y:S02]  /*51e0*/  IMAD.MOV.U32 R4, RZ, RZ, R14 ;  /* 0x000000ffff047224 */ /* 0x000fe400078e000e */
[----:B------:R-:W-:Y:S01]  /*51f0*/  IMAD.MOV.U32 R5, RZ, RZ, R19 ;  /* 0x000000ffff057224 */ /* 0x000fe200078e0013 */
[----:B0-----:R-:W-:Y:S06]  /*5200*/  @!P1 BRA `(.L_x_115) ;  /* 0x0000000000289947 */ /* 0x001fec0003800000 */
        /* <DEDUP_REMOVED lines=10> */
.L_x_115:
[----:B------:R-:W-:Y:S01]  /*52b0*/  ISETP.NE.AND P1, PT, R2, 0x1, PT ;  /* 0x000000010200780c */ /* 0x000fe20003f25270 */
[----:B------:R-:W-:Y:S01]  /*52c0*/  ULDC UR4, c[0x0][0x648] ;  /* 0x0001920000047ab9 */ /* 0x000fe20000000800 */
[----:B------:R-:W-:Y:S01]  /*52d0*/  LOP3.LUT R15, R15, UR16, RZ, 0xc0, !PT ;  /* 0x000000100f0f7c12 */ /* 0x000fe2000f8ec0ff */
[----:B-1----:R-:W-:Y:S01]  /*52e0*/  IMAD.MOV R21, RZ, RZ, -R21 ;  /* 0x000000ffff157224 */ /* 0x002fe200078e0a15 */
[----:B------:R-:W-:Y:S01]  /*52f0*/  SHF.R.U64 R4, R4, UR4, R5 ;  /* 0x0000000404047c19 */ /* 0x000fe20008001205 */
[----:B------:R-:W-:Y:S01]  /*5300*/  ULDC UR4, c[0x0][0x638] ;  /* 0x00018e0000047ab9 */ /* 0x000fe20000000800 */
[----:B------:R-:W-:Y:S01]  /*5310*/  LOP3.LUT R13, R13, UR15, RZ, 0xc0, !PT ;  /* 0x0000000f0d0d7c12 */ /* 0x000fe2000f8ec0ff */
[----:B------:R-:W-:Y:S02]  /*5320*/  ULDC UR5, c[0x0][0x610] ;  /* 0x0001840000057ab9 */ /* 0x000fe40000000800 */
[----:B------:R-:W-:Y:S02]  /*5330*/  IMAD.MOV R5, RZ, RZ, -R4 ;  /* 0x000000ffff057224 */ /* 0x000fe400078e0a04 */
[----:B------:R-:W-:-:S02]  /*5340*/  IMAD R15, R4, UR17, R15 ;  /* 0x00000011040f7c24 */ /* 0x000fc4000f8e020f */
[----:B--2---:R-:W-:Y:S02]  /*5350*/  @P1 IMAD R12, R20, R21, R11 ;  /* 0x00000015140c1224 */ /* 0x004fe400078e020b */
[----:B------:R-:W-:Y:S01]  /*5360*/  IMAD R14, R5, UR4, R14 ;  /* 0x00000004050e7c24 */ /* 0x000fe2000f8e020e */
[----:B------:R-:W-:Y:S01]  /*5370*/  ULDC UR4, c[0x0][0x600] ;  /* 0x0001800000047ab9 */ /* 0x000fe20000000800 */
[----:B------:R-:W-:Y:S02]  /*5380*/  IMAD R12, R15, UR5, R12 ;  /* 0x000000050f0c7c24 */ /* 0x000fe4000f8e020c */
[----:B------:R-:W-:Y:S02]  /*5390*/  IMAD R5, R14, UR4, R13 ;  /* 0x000000040e057c24 */ /* 0x000fe4000f8e020d */
[----:B------:R-:W-:-:S03]  /*53a0*/  IMAD.MOV.U32 R4, RZ, RZ, 0x1 ;  /* 0x00000001ff047424 */ /* 0x000fc600078e00ff */
[----:B------:R-:W-:Y:S02]  /*53b0*/  SEL R19, R5, R12, !P1 ;  /* 0x0000000c05137207 */ /* 0x000fe40004800000 */
[----:B------:R-:W-:-:S07]  /*53c0*/  SEL R22, R12, R5, !P1 ;  /* 0x000000050c167207 */ /* 0x000fce0004800000 */
.L_x_113:
[----:B------:R-:W-:Y:S05]  /*53d0*/  BSYNC B1 ;  /* 0x0000000000017941 */ /* 0x000fea0003800000 */
.L_x_112:
[----:B------:R-:W-:-:S13]  /*53e0*/  LOP3.LUT P1, RZ, R4, 0xff, RZ, 0xc0, !PT ;  /* 0x000000ff04ff7812 */ /* 0x000fda000782c0ff */
[----:B------:R-:W-:Y:S05]  /*53f0*/  @P1 BRA `(.L_x_116) ;  /* 0xfffffff400481947 */ /* 0x000fea000383ffff */
[----:B------:R-:W-:Y:S05]  /*5400*/  BSYNC B0 ;  /* 0x0000000000007941 */ /* 0x000fea0003800000 */
.L_x_104:
[----:B------:R-:W-:-:S03]  /*5410*/  UMOV UR4, 0xffffffff ;  /* 0xffffffff00047882 */ /* 0x000fc60000000000 */
[----:B------:R-:W-:Y:S05]  /*5420*/  BRA.DIV UR4, `(.L_x_117) ;  /* 0x0000002204987947 */ /* 0x000fea000b800000 */
[----:B------:R-:W-:-:S13]  /*5430*/  ELECT P6, URZ, PT ;  /* 0x00000000003f782f */ /* 0x000fda00038c0000 */
.L_x_185:
[----:B------:R-:W-:Y:S04]  /*5440*/  BSSY B0, `(.L_x_118) ;  /* 0x00001ff000007945 */ /* 0x000fe80003800000 */
[----:B------:R-:W-:Y:S05]  /*5450*/  @!P6 BRA `(.L_x_119) ;  /* 0x0000001c00f4e947 */ /* 0x000fea0003800000 */
[----:B------:R-:W-:-:S04]  /*5460*/  LOP3.LUT R23, R23, 0x2, RZ, 0xfc, !PT ;  /* 0x0000000217177812 */ /* 0x000fc800078efcff */
[----:B------:R-:W-:-:S13]  /*5470*/  ISETP.NE.AND P0, PT, R23, 0x3, PT ;  /* 0x000000031700780c */ /* 0x000fda0003f05270 */
[----:B------:R-:W-:Y:S05]  /*5480*/  @!P0 BRA `(.L_x_120) ;  /* 0x0000000000048947 */ /* 0x000fea0003800000 */
[----:B------:R-:W-:Y:S01]  /*5490*/  BPT.TRAP 0x1 ;  /* 0x000000040000795c */ /* 0x000fe20000300000 */
.L_x_120:
[----:B------:R-:W0:Y:S01]  /*54a0*/  S2R R5, SR_CgaCtaId ;  /* 0x0000000000057919 */ /* 0x000e220000008800 */
[----:B------:R-:W-:Y:S02]  /*54b0*/  MOV R0, 0x400 ;  /* 0x0000040000007802 */ /* 0x000fe40000000f00 */
[----:B------:R-:W-:Y:S02]  /*54c0*/  SHF.L.U32 R2, R3, 0x1f, RZ ;  /* 0x0000001f03027819 */ /* 0x000fe400000006ff */
[----:B0-----:R-:W-:-:S05]  /*54d0*/  LEA R5, R5, R0, 0x18 ;  /* 0x0000000005057211 */ /* 0x001fca00078ec0ff */
[----:B------:R-:W-:-:S04]  /*54e0*/  VIADD R5, R5, 0x1c0 ;  /* 0x000001c005057836 */ /* 0x000fc80000000000 */
[C---:B------:R-:W-:Y:S02]  /*54f0*/  IMAD R7, R8.reuse, 0x8, R5 ;  /* 0x0000000808077824 */ /* 0x040fe400078e0205 */
[----:B------:R-:W-:Y:S02]  /*5500*/  VIADD R8, R8, 0x1 ;  /* 0x0000000108087836 */ /* 0x000fe40000000000 */
[----:B------:R-:W0:Y:S03]  /*5510*/  SYNCS.PHASECHK.TRANS64.TRYWAIT P0, [R7+URZ], R2 ;  /* 0x00000002070075a7 */ /* 0x000e26000800017f */
[----:B------:R-:W-:-:S04]  /*5520*/  ISETP.NE.AND P1, PT, R8, 0x38, PT ;  /* 0x000000380800780c */ /* 0x000fc80003f25270 */
[----:B------:R-:W-:Y:S02]  /*5530*/  SEL R0, RZ, 0x1, P1 ;  /* 0x00000001ff007807 */ /* 0x000fe40000800000 */
[----:B------:R-:W-:Y:S02]  /*5540*/  SEL R8, R8, RZ, P1 ;  /* 0x000000ff08087207 */ /* 0x000fe40000800000 */
[----:B------:R-:W-:-:S03]  /*5550*/  LOP3.LUT R9, R3, R0, RZ, 0x3c, !PT ;  /* 0x0000000003097212 */ /* 0x000fc600078e3cff */
[----:B------:R-:W-:Y:S01]  /*5560*/  IMAD R6, R8, 0x8, R5 ;  /* 0x0000000808067824 */ /* 0x000fe200078e0205 */
[----:B------:R-:W-:Y:S01]  /*5570*/  SHF.L.U32 R3, R9, 0x1f, RZ ;  /* 0x0000001f09037819 */ /* 0x000fe200000006ff */
[----:B0-----:R-:W-:Y:S06]  /*5580*/  @!P0 BRA `(.L_x_121) ;  /* 0x0000002000608947 */ /* 0x001fec0003800000 */
.L_x_186:
[----:B------:R-:W1:Y:S01]  /*5590*/  SYNCS.PHASECHK.TRANS64.TRYWAIT P0, [R6+URZ], R3 ;  /* 0x00000003060075a7 */ /* 0x000e62000800017f */
[----:B------:R-:W-:-:S05]  /*55a0*/  VIADD R0, R8, 0x1 ;  /* 0x0000000108007836 */ /* 0x000fca0000000000 */
[----:B------:R-:W-:-:S04]  /*55b0*/  ISETP.NE.AND P1, PT, R0, 0x38, PT ;  /* 0x000000380000780c */ /* 0x000fc80003f25270 */
[----:B0-----:R-:W-:Y:S02]  /*55c0*/  SEL R2, RZ, 0x1, P1 ;  /* 0x00000001ff027807 */ /* 0x001fe40000800000 */
[----:B------:R-:W-:Y:S02]  /*55d0*/  SEL R0, R0, RZ, P1 ;  /* 0x000000ff00007207 */ /* 0x000fe40000800000 */
[----:B------:R-:W-:-:S03]  /*55e0*/  LOP3.LUT R9, R9, R2, RZ, 0x3c, !PT ;  /* 0x0000000209097212 */ /* 0x000fc600078e3cff */
[----:B------:R-:W-:Y:S01]  /*55f0*/  IMAD R7, R0, 0x8, R5 ;  /* 0x0000000800077824 */ /* 0x000fe200078e0205 */
[----:B------:R-:W-:Y:S01]  /*5600*/  SHF.L.U32 R4, R9, 0x1f, RZ ;  /* 0x0000001f09047819 */ /* 0x000fe200000006ff */
[----:B-1----:R-:W-:Y:S06]  /*5610*/  @!P0 BRA `(.L_x_122) ;  /* 0x0000002000508947 */ /* 0x002fec0003800000 */
.L_x_187:
[----:B------:R-:W1:Y:S01]  /*5620*/  SYNCS.PHASECHK.TRANS64.TRYWAIT P0, [R7+URZ], R4 ;  /* 0x00000004070075a7 */ /* 0x000e62000800017f */
[----:B------:R-:W-:-:S05]  /*5630*/  VIADD R0, R0, 0x1 ;  /* 0x0000000100007836 */ /* 0x000fca0000000000 */
[----:B------:R-:W-:-:S04]  /*5640*/  ISETP.NE.AND P1, PT, R0, 0x38, PT ;  /* 0x000000380000780c */ /* 0x000fc80003f25270 */
[----:B------:R-:W-:Y:S02]  /*5650*/  SEL R2, RZ, 0x1, P1 ;  /* 0x00000001ff027807 */ /* 0x000fe40000800000 */
[----:B------:R-:W-:Y:S02]  /*5660*/  SEL R0, R0, RZ, P1 ;  /* 0x000000ff00007207 */ /* 0x000fe40000800000 */
[----:B------:R-:W-:-:S03]  /*5670*/  LOP3.LUT R9, R9, R2, RZ, 0x3c, !PT ;  /* 0x0000000209097212 */ /* 0x000fc600078e3cff */
[----:B0-----:R-:W-:Y:S01]  /*5680*/  IMAD R6, R0, 0x8, R5 ;  /* 0x0000000800067824 */ /* 0x001fe200078e0205 */
[----:B------:R-:W-:Y:S01]  /*5690*/  SHF.L.U32 R3, R9, 0x1f, RZ ;  /* 0x0000001f09037819 */ /* 0x000fe200000006ff */
[----:B-1----:R-:W-:Y:S06]  /*56a0*/  @!P0 BRA `(.L_x_123) ;  /* 0x0000002000408947 */ /* 0x002fec0003800000 */
.L_x_188:
        /* <DEDUP_REMOVED lines=9> */
.L_x_189:
        /* <DEDUP_REMOVED lines=9> */
.L_x_190:
        /* <DEDUP_REMOVED lines=9> */
.L_x_191:
        /* <DEDUP_REMOVED lines=9> */
.L_x_192:
        /* <DEDUP_REMOVED lines=9> */
.L_x_193:
        /* <DEDUP_REMOVED lines=9> */
.L_x_194:
        /* <DEDUP_REMOVED lines=9> */
.L_x_195:
        /* <DEDUP_REMOVED lines=9> */
.L_x_196:
        /* <DEDUP_REMOVED lines=9> */
.L_x_197:
        /* <DEDUP_REMOVED lines=9> */
.L_x_198:
        /* <DEDUP_REMOVED lines=9> */
.L_x_199:
        /* <DEDUP_REMOVED lines=9> */
.L_x_200:
        /* <DEDUP_REMOVED lines=9> */
.L_x_201:
        /* <DEDUP_REMOVED lines=9> */
.L_x_202:
        /* <DEDUP_REMOVED lines=9> */
.L_x_203:
        /* <DEDUP_REMOVED lines=9> */
.L_x_204:
        /* <DEDUP_REMOVED lines=9> */
.L_x_205:
        /* <DEDUP_REMOVED lines=9> */
.L_x_206:
        /* <DEDUP_REMOVED lines=9> */
.L_x_207:
        /* <DEDUP_REMOVED lines=9> */
.L_x_208:
        /* <DEDUP_REMOVED lines=9> */
.L_x_209:
        /* <DEDUP_REMOVED lines=9> */
.L_x_210:
        /* <DEDUP_REMOVED lines=9> */
.L_x_211:
        /* <DEDUP_REMOVED lines=9> */
.L_x_212:
        /* <DEDUP_REMOVED lines=9> */
.L_x_213:
        /* <DEDUP_REMOVED lines=9> */
.L_x_214:
        /* <DEDUP_REMOVED lines=9> */
.L_x_215:
        /* <DEDUP_REMOVED lines=9> */
.L_x_216:
        /* <DEDUP_REMOVED lines=9> */
.L_x_217:
        /* <DEDUP_REMOVED lines=9> */
.L_x_218:
        /* <DEDUP_REMOVED lines=9> */
.L_x_219:
        /* <DEDUP_REMOVED lines=9> */
.L_x_220:
        /* <DEDUP_REMOVED lines=9> */
.L_x_221:
        /* <DEDUP_REMOVED lines=9> */
.L_x_222:
        /* <DEDUP_REMOVED lines=9> */
.L_x_223:
        /* <DEDUP_REMOVED lines=9> */
.L_x_224:
        /* <DEDUP_REMOVED lines=9> */
.L_x_225:
        /* <DEDUP_REMOVED lines=9> */
.L_x_226:
        /* <DEDUP_REMOVED lines=9> */
.L_x_227:
        /* <DEDUP_REMOVED lines=9> */
.L_x_228:
        /* <DEDUP_REMOVED lines=9> */
.L_x_229:
        /* <DEDUP_REMOVED lines=9> */
.L_x_230:
        /* <DEDUP_REMOVED lines=9> */
.L_x_231:
        /* <DEDUP_REMOVED lines=9> */
.L_x_232:
        /* <DEDUP_REMOVED lines=9> */
.L_x_233:
        /* <DEDUP_REMOVED lines=9> */
.L_x_234:
        /* <DEDUP_REMOVED lines=9> */
.L_x_235:
        /* <DEDUP_REMOVED lines=9> */
.L_x_236:
        /* <DEDUP_REMOVED lines=9> */
.L_x_237:
        /* <DEDUP_REMOVED lines=9> */
.L_x_238:
        /* <DEDUP_REMOVED lines=9> */
.L_x_239:
[----:B------:R-:W1:Y:S01]  /*7360*/  SYNCS.PHASECHK.TRANS64.TRYWAIT P0, [R7+URZ], R4 ;  /* 0x00000004070075a7 */ /* 0x000e62000800017f */
[----:B------:R-:W-:-:S05]  /*7370*/  VIADD R0, R0, 0x1 ;  /* 0x0000000100007836 */ /* 0x000fca0000000000 */
[----:B------:R-:W-:-:S04]  /*7380*/  ISETP.NE.AND P1, PT, R0, 0x38, PT ;  /* 0x000000380000780c */ /* 0x000fc80003f25270 */
[----:B------:R-:W-:Y:S02]  /*7390*/  SEL R2, RZ, 0x1, P1 ;  /* 0x00000001ff027807 */ /* 0x000fe40000800000 */
[----:B------:R-:W-:Y:S02]  /*73a0*/  SEL R0, R0, RZ, P1 ;  /* 0x000000ff00007207 */ /* 0x000fe40000800000 */
[----:B------:R-:W-:Y:S01]  /*73b0*/  LOP3.LUT R2, R9, R2, RZ, 0x3c, !PT ;  /* 0x0000000209027212 */ /* 0x000fe200078e3cff */
[----:B-1----:R-:W-:Y:S06]  /*73c0*/  @!P0 BRA `(.L_x_175) ;  /* 0x0000001400088947 */ /* 0x002fec0003800000 */
.L_x_240:
[----:B------:R-:W-:Y:S01]  /*73d0*/  IMAD R5, R0, 0x8, R5 ;  /* 0x0000000800057824 */ /* 0x000fe200078e0205 */
[----:B------:R-:W-:-:S07]  /*73e0*/  SHF.L.U32 R0, R2, 0x1f, RZ ;  /* 0x0000001f02007819 */ /* 0x000fce00000006ff */
.L_x_176:
[----:B--2---:R2:W3:Y:S02]  /*73f0*/  SYNCS.PHASECHK.TRANS64.TRYWAIT P0, [R5+URZ], R0 ;  /* 0x00000000050075a7 */ /* 0x0044e4000800017f */
[----:B---3--:R-:W-:Y:S05]  /*7400*/  @!P0 NANOSLEEP.SYNCS 0x989680 ;  /* 0x009896800000895d */ /* 0x008fea0003900000 */
[----:B------:R-:W3:Y:S02]  /*7410*/  @!P0 SYNCS.PHASECHK.TRANS64 P0, [R5+URZ], R0 ;  /* 0x00000000050085a7 */ /* 0x000ee4000800007f */
[----:B---3--:R-:W-:Y:S05]  /*7420*/  @!P0 BRA `(.L_x_176) ;  /* 0xfffffffc00f08947 */ /* 0x008fea000383ffff */
.L_x_119:
[----:B------:R-:W-:Y:S05]  /*7430*/  BSYNC B0 ;  /* 0x0000000000007941 */ /* 0x000fea0003800000 */
.L_x_118:
[----:B------:R-:W-:Y:S05]  /*7440*/  EXIT ;  /* 0x000000000000794d */ /* 0x000fea0003800000 */
.L_x_16:
[----:B0-----:R-:W-:-:S04]  /*7450*/  IMAD.U32 R3, RZ, RZ, UR44 ;  /* 0x0000002cff037e24 */ /* 0x001fc8000f8e00ff */
[----:B------:R0:W1:Y:S03]  /*7460*/  SYNCS.PHASECHK.TRANS64.TRYWAIT P0, [R3+URZ+-0x8], R0 ;  /* 0xfffff800030075a7 */ /* 0x000066000800017f */
[----:B-1----:R-:W-:Y:S05]  /*7470*/  @!P0 NANOSLEEP.SYNCS 0x989680 ;  /* 0x009896800000895d */ /* 0x002fea0003900000 */
[----:B------:R-:W1:Y:S02]  /*7480*/  @!P0 SYNCS.PHASECHK.TRANS64 P0, [R3+URZ+-0x8], R0 ;  /* 0xfffff800030085a7 */ /* 0x000e64000800007f */
[----:B-1----:R-:W-:Y:S05]  /*7490*/  @!P0 BRA `(.L_x_16) ;  /* 0xfffffffc00ec8947 */ /* 0x002fea000383ffff */
[----:B------:R-:W-:Y:S05]  /*74a0*/  BRA `(.L_x_177) ;  /* 0xffffffa400f07947 */ /* 0x000fea000383ffff */
.L_x_21:
[----:B-1----:R1:W2:Y:S02]  /*74b0*/  SYNCS.PHASECHK.TRANS64.TRYWAIT P1, [R3+URZ], R0 ;  /* 0x00000000030075a7 */ /* 0x0022a4000802017f */
[----:B--2---:R-:W-:Y:S05]  /*74c0*/  @!P1 NANOSLEEP.SYNCS 0x989680 ;  /* 0x009896800000995d */ /* 0x004fea0003900000 */
[----:B------:R-:W2:Y:S02]  /*74d0*/  @!P1 SYNCS.PHASECHK.TRANS64 P1, [R3+URZ], R0 ;  /* 0x00000000030095a7 */ /* 0x000ea4000802007f */
[----:B--2---:R-:W-:Y:S05]  /*74e0*/  @!P1 BRA `(.L_x_21) ;  /* 0xfffffffc00f09947 */ /* 0x004fea000383ffff */
[----:B------:R-:W-:Y:S05]  /*74f0*/  BRA `(.L_x_20) ;  /* 0xffffffa8005c7947 */ /* 0x000fea000383ffff */
.L_x_26:
[----:B-1----:R-:W-:-:S04]  /*7500*/  IMAD.U32 R4, RZ, RZ, UR4 ;  /* 0x00000004ff047e24 */ /* 0x002fc8000f8e00ff */
[----:B------:R1:W2:Y:S03]  /*7510*/  SYNCS.PHASECHK.TRANS64.TRYWAIT P1, [R4+URZ], R3 ;  /* 0x00000003040075a7 */ /* 0x0002a6000802017f */
[----:B--2---:R-:W-:Y:S05]  /*7520*/  @!P1 NANOSLEEP.SYNCS 0x989680 ;  /* 0x009896800000995d */ /* 0x004fea0003900000 */
[----:B------:R-:W2:Y:S02]  /*7530*/  @!P1 SYNCS.PHASECHK.TRANS64 P1, [R4+URZ], R3 ;  /* 0x00000003040095a7 */ /* 0x000ea4000802007f */
[----:B--2---:R-:W-:Y:S05]  /*7540*/  @!P1 BRA `(.L_x_26) ;  /* 0xfffffffc00ec9947 */ /* 0x004fea000383ffff */
[----:B------:R-:W-:Y:S05]  /*7550*/  BRA `(.L_x_25) ;  /* 0xffffffa800b87947 */ /* 0x000fea000383ffff */
.L_x_32:
[----:B0-----:R-:W-:-:S04]  /*7560*/  IMAD.U32 R4, RZ, RZ, UR44 ;  /* 0x0000002cff047e24 */ /* 0x001fc8000f8e00ff */
[----:B------:R0:W1:Y:S03]  /*7570*/  SYNCS.PHASECHK.TRANS64.TRYWAIT P0, [R4+URZ+0x8], R3 ;  /* 0x00000803040075a7 */ /* 0x000066000800017f */
[----:B-1----:R-:W-:Y:S05]  /*7580*/  @!P0 NANOSLEEP.SYNCS 0x989680 ;  /* 0x009896800000895d */ /* 0x002fea0003900000 */
[----:B------:R-:W1:Y:S02]  /*7590*/  @!P0 SYNCS.PHASECHK.TRANS64 P0, [R4+URZ+0x8], R3 ;  /* 0x00000803040085a7 */ /* 0x000e64000800007f */
[----:B-1----:R-:W-:Y:S05]  /*75a0*/  @!P0 BRA `(.L_x_32) ;  /* 0xfffffffc00ec8947 */ /* 0x002fea000383ffff */
[----:B------:R-:W-:Y:S05]  /*75b0*/  BRA `(.L_x_178) ;  /* 0xffffffac00887947 */ /* 0x000fea000383ffff */
.L_x_105:
[----:B------:R-:W-:Y:S01]  /*75c0*/  BSSY B1, `(.L_x_179) ;  /* 0x0000006000017945 */ /* 0x000fe20003800000 */
[----:B------:R-:W-:-:S07]  /*75d0*/  IMAD.MOV.U32 R15, RZ, RZ, -0x1 ;  /* 0xffffffffff0f7424 */ /* 0x000fce00078e00ff */
[----:B-----5:R-:W-:Y:S05]  /*75e0*/  WARPSYNC.COLLECTIVE R15, `(.L_x_180) ;  /* 0x000000000f0c7348 */ /* 0x020fea0003c00000 */
[----:B------:R-:W-:Y:S02]  /*75f0*/  ELECT P6, UR62, PT ;  /* 0x00000000003e782f */ /* 0x000fe400038c0000 */
[----:B------:R-:W-:Y:S01]  /*7600*/  MOV R14, UR62 ;  /* 0x0000003e000e7c02 */ /* 0x000fe20008000f00 */
[----:B-----5:R-:W-:Y:S10]  /*7610*/  ENDCOLLECTIVE ;  /* 0x000000000000791b */ /* 0x020ff40003800000 */
.L_x_180:
[----:B------:R-:W-:Y:S05]  /*7620*/  BSYNC B1 ;  /* 0x0000000000017941 */ /* 0x000fea0003800000 */
.L_x_179:
[----:B------:R-:W-:Y:S05]  /*7630*/  BRA `(.L_x_181) ;  /* 0xffffffd000c47947 */ /* 0x000fea000383ffff */
.L_x_108:
[----:B-1----:R1:W2:Y:S02]  /*7640*/  SYNCS.PHASECHK.TRANS64.TRYWAIT P1, [R11+URZ+0x1c0], R6 ;  /* 0x0001c0060b0075a7 */ /* 0x0022a4000802017f */
[----:B--2---:R-:W-:Y:S05]  /*7650*/  @!P1 NANOSLEEP.SYNCS 0x989680 ;  /* 0x009896800000995d */ /* 0x004fea0003900000 */
[----:B------:R-:W2:Y:S02]  /*7660*/  @!P1 SYNCS.PHASECHK.TRANS64 P1, [R11+URZ+0x1c0], R6 ;  /* 0x0001c0060b0095a7 */ /* 0x000ea4000802007f */
[----:B--2---:R-:W-:Y:S05]  /*7670*/  @!P1 BRA `(.L_x_108) ;  /* 0xfffffffc00f09947 */ /* 0x004fea000383ffff */
[----:B------:R-:W-:Y:S05]  /*7680*/  BRA `(.L_x_182) ;  /* 0xffffffd000f87947 */ /* 0x000fea000383ffff */
.L_x_117:
[----:B------:R-:W-:Y:S01]  /*7690*/  BSSY B0, `(.L_x_183) ;  /* 0x0000006000007945 */ /* 0x000fe20003800000 */
[----:B------:R-:W-:-:S07]  /*76a0*/  IMAD.MOV.U32 R15, RZ, RZ, -0x1 ;  /* 0xffffffffff0f7424 */ /* 0x000fce00078e00ff */
[----:B-----5:R-:W-:Y:S05]  /*76b0*/  WARPSYNC.COLLECTIVE R15, `(.L_x_184) ;  /* 0x000000000f0c7348 */ /* 0x020fea0003c00000 */
[----:B------:R-:W-:Y:S02]  /*76c0*/  ELECT P6, UR62, PT ;  /* 0x00000000003e782f */ /* 0x000fe400038c0000 */
[----:B------:R-:W-:Y:S01]  /*76d0*/  MOV R14, UR62 ;  /* 0x0000003e000e7c02 */ /* 0x000fe20008000f00 */
[----:B-----5:R-:W-:Y:S10]  /*76e0*/  ENDCOLLECTIVE ;  /* 0x000000000000791b */ /* 0x020ff40003800000 */
.L_x_184:
[----:B------:R-:W-:Y:S05]  /*76f0*/  BSYNC B0 ;  /* 0x0000000000007941 */ /* 0x000fea0003800000 */
.L_x_183:
[----:B------:R-:W-:Y:S05]  /*7700*/  BRA `(.L_x_185) ;  /* 0xffffffdc004c7947 */ /* 0x000fea000383ffff */
.L_x_121:
[----:B0-----:R0:W1:Y:S02]  /*7710*/  SYNCS.PHASECHK.TRANS64.TRYWAIT P0, [R7+URZ], R2 ;  /* 0x00000002070075a7 */ /* 0x001064000800017f */
[----:B-1----:R-:W-:Y:S05]  /*7720*/  @!P0 NANOSLEEP.SYNCS 0x989680 ;  /* 0x009896800000895d */ /* 0x002fea0003900000 */
[----:B------:R-:W1:Y:S02]  /*7730*/  @!P0 SYNCS.PHASECHK.TRANS64 P0, [R7+URZ], R2 ;  /* 0x00000002070085a7 */ /* 0x000e64000800007f */
[----:B-1----:R-:W-:Y:S05]  /*7740*/  @!P0 BRA `(.L_x_121) ;  /* 0xfffffffc00f08947 */ /* 0x002fea000383ffff */
[----:B------:R-:W-:Y:S05]  /*7750*/  BRA `(.L_x_186) ;  /* 0xffffffdc008c7947 */ /* 0x000fea000383ffff */
.L_x_122:
[----:B0-----:R0:W1:Y:S02]  /*7760*/  SYNCS.PHASECHK.TRANS64.TRYWAIT P0, [R6+URZ], R3 ;  /* 0x00000003060075a7 */ /* 0x001064000800017f */
[----:B-1----:R-:W-:Y:S05]  /*7770*/  @!P0 NANOSLEEP.SYNCS 0x989680 ;  /* 0x009896800000895d */ /* 0x002fea0003900000 */
[----:B------:R-:W1:Y:S02]  /*7780*/  @!P0 SYNCS.PHASECHK.TRANS64 P0, [R6+URZ], R3 ;  /* 0x00000003060085a7 */ /* 0x000e64000800007f */
[----:B-1----:R-:W-:Y:S05]  /*7790*/  @!P0 BRA `(.L_x_122) ;  /* 0xfffffffc00f08947 */ /* 0x002fea000383ffff */
[----:B------:R-:W-:Y:S05]  /*77a0*/  BRA `(.L_x_187) ;  /* 0xffffffdc009c7947 */ /* 0x000fea000383ffff */
.L_x_123:
[----:B0-----:R0:W1:Y:S02]  /*77b0*/  SYNCS.PHASECHK.TRANS64.TRYWAIT P0, [R7+URZ], R4 ;  /* 0x00000004070075a7 */ /* 0x001064000800017f */
[----:B-1----:R-:W-:Y:S05]  /*77c0*/  @!P0 NANOSLEEP.SYNCS 0x989680 ;  /* 0x009896800000895d */ /* 0x002fea0003900000 */
[----:B------:R-:W1:Y:S02]  /*77d0*/  @!P0 SYNCS.PHASECHK.TRANS64 P0, [R7+URZ], R4 ;  /* 0x00000004070085a7 */ /* 0x000e64000800007f */
[----:B-1----:R-:W-:Y:S05]  /*77e0*/  @!P0 BRA `(.L_x_123) ;  /* 0xfffffffc00f08947 */ /* 0x002fea000383ffff */
[----:B------:R-:W-:Y:S05]  /*77f0*/  BRA `(.L_x_188) ;  /* 0xffffffdc00ac7947 */ /* 0x000fea000383ffff */
.L_x_124:
[----:B0-----:R0:W1:Y:S02]  /*7800*/  SYNCS.PHASECHK.TRANS64.TRYWAIT P0, [R6+URZ], R3 ;  /* 0x00000003060075a7 */ /* 0x001064000800017f */
[----:B-1----:R-:W-:Y:S05]  /*7810*/  @!P0 NANOSLEEP.SYNCS 0x989680 ;  /* 0x009896800000895d */ /* 0x002fea0003900000 */
[----:B------:R-:W1:Y:S02]  /*7820*/  @!P0 SYNCS.PHASECHK.TRANS64 P0, [R6+URZ], R3 ;  /* 0x00000003060085a7 */ /* 0x000e64000800007f */
[----:B-1----:R-:W-:Y:S05]  /*7830*/  @!P0 BRA `(.L_x_124) ;  /* 0xfffffffc00f08947 */ /* 0x002fea000383ffff */
[----:B------:R-:W-:Y:S05]  /*7840*/  BRA `(.L_x_189) ;  /* 0xffffffdc00bc7947 */ /* 0x000fea000383ffff */
.L_x_125:
[----:B0-----:R0:W1:Y:S02]  /*7850*/  SYNCS.PHASECHK.TRANS64.TRYWAIT P0, [R7+URZ], R4 ;  /* 0x00000004070075a7 */ /* 0x001064000800017f */
[----:B-1----:R-:W-:Y:S05]  /*7860*/  @!P0 NANOSLEEP.SYNCS 0x989680 ;  /* 0x009896800000895d */ /* 0x002fea0003900000 */
[----:B------:R-:W1:Y:S02]  /*7870*/  @!P0 SYNCS.PHASECHK.TRANS64 P0, [R7+URZ], R4 ;  /* 0x00000004070085a7 */ /* 0x000e64000800007f */
[----:B-1----:R-:W-:Y:S05]  /*7880*/  @!P0 BRA `(.L_x_125) ;  /* 0xfffffffc00f08947 */ /* 0x002fea000383ffff */
[----:B------:R-:W-:Y:S05]  /*7890*/  BRA `(.L_x_190) ;  /* 0xffffffdc00cc7947 */ /* 0x000fea000383ffff */
.L_x_126:
[----:B0-----:R0:W1:Y:S02]  /*78a0*/  SYNCS.PHASECHK.TRANS64.TRYWAIT P0, [R6+URZ], R3 ;  /* 0x00000003060075a7 */ /* 0x001064000800017f */
[----:B-1----:R-:W-:Y:S05]  /*78b0*/  @!P0 NANOSLEEP.SYNCS 0x989680 ;  /* 0x009896800000895d */ /* 0x002fea0003900000 */
[----:B------:R-:W1:Y:S02]  /*78c0*/  @!P0 SYNCS.PHASECHK.TRANS64 P0, [R6+URZ], R3 ;  /* 0x00000003060085a7 */ /* 0x000e64000800007f */
[----:B-1----:R-:W-:Y:S05]  /*78d0*/  @!P0 BRA `(.L_x_126) ;  /* 0xfffffffc00f08947 */ /* 0x002fea000383ffff */
[----:B------:R-:W-:Y:S05]  /*78e0*/  BRA `(.L_x_191) ;  /* 0xffffffdc00dc7947 */ /* 0x000fea000383ffff */
.L_x_127:
[----:B0-----:R0:W1:Y:S02]  /*78f0*/  SYNCS.PHASECHK.TRANS64.TRYWAIT P0, [R7+URZ], R4 ;  /* 0x00000004070075a7 */ /* 0x001064000800017f */
[----:B-1----:R-:W-:Y:S05]  /*7900*/  @!P0 NANOSLEEP.SYNCS 0x989680 ;  /* 0x009896800000895d */ /* 0x002fea0003900000 */
[----:B------:R-:W1:Y:S02]  /*7910*/  @!P0 SYNCS.PHASECHK.TRANS64 P0, [R7+URZ], R4 ;  /* 0x00000004070085a7 */ /* 0x000e64000800007f */
[----:B-1----:R-:W-:Y:S05]  /*7920*/  @!P0 BRA `(.L_x_127) ;  /* 0xfffffffc00f08947 */ /* 0x002fea000383ffff */
[----:B------:R-:W-:Y:S05]  /*7930*/  BRA `(.L_x_192) ;  /* 0xffffffdc00ec7947 */ /* 0x000fea000383ffff */
.L_x_128:
[----:B0-----:R0:W1:Y:S02]  /*7940*/  SYNCS.PHASECHK.TRANS64.TRYWAIT P0, [R6+URZ], R3 ;  /* 0x00000003060075a7 */ /* 0x001064000800017f */
[----:B-1----:R-:W-:Y:S05]  /*7950*/  @!P0 NANOSLEEP.SYNCS 0x989680 ;  /* 0x009896800000895d */ /* 0x002fea0003900000 */
[----:B------:R-:W1:Y:S02]  /*7960*/  @!P0 SYNCS.PHASECHK.TRANS64 P0, [R6+URZ], R3 ;  /* 0x00000003060085a7 */ /* 0x000e64000800007f */
[----:B-1----:R-:W-:Y:S05]  /*7970*/  @!P0 BRA `(.L_x_128) ;  /* 0xfffffffc00f08947 */ /* 0x002fea000383ffff */
[----:B------:R-:W-:Y:S05]  /*7980*/  BRA `(.L_x_193) ;  /* 0xffffffdc00fc7947 */ /* 0x000fea000383ffff */
.L_x_129:
[----:B0-----:R0:W1:Y:S02]  /*7990*/  SYNCS.PHASECHK.TRANS64.TRYWAIT P0, [R7+URZ], R4 ;  /* 0x00000004070075a7 */ /* 0x001064000800017f */
[----:B-1----:R-:W-:Y:S05]  /*79a0*/  @!P0 NANOSLEEP.SYNCS 0x989680 ;  /* 0x009896800000895d */ /* 0x002fea0003900000 */
[----:B------:R-:W1:Y:S02]  /*79b0*/  @!P0 SYNCS.PHASECHK.TRANS64 P0, [R7+URZ], R4 ;  /* 0x00000004070085a7 */ /* 0x000e64000800007f */
[----:B-1----:R-:W-:Y:S05]  /*79c0*/  @!P0 BRA `(.L_x_129) ;  /* 0xfffffffc00f08947 */ /* 0x002fea000383ffff */
[----:B------:R-:W-:Y:S05]  /*79d0*/  BRA `(.L_x_194) ;  /* 0xffffffe0000c7947 */ /* 0x000fea000383ffff */
.L_x_130:
[----:B0-----:R0:W1:Y:S02]  /*79e0*/  SYNCS.PHASECHK.TRANS64.TRYWAIT P0, [R6+URZ], R3 ;  /* 0x00000003060075a7 */ /* 0x001064000800017f */
[----:B-1----:R-:W-:Y:S05]  /*79f0*/  @!P0 NANOSLEEP.SYNCS 0x989680 ;  /* 0x009896800000895d */ /* 0x002fea0003900000 */
[----:B------:R-:W1:Y:S02]  /*7a00*/  @!P0 SYNCS.PHASECHK.TRANS64 P0, [R6+URZ], R3 ;  /* 0x00000003060085a7 */ /* 0x000e64000800007f */
[----:B-1----:R-:W-:Y:S05]  /*7a10*/  @!P0 BRA `(.L_x_130) ;  /* 0xfffffffc00f08947 */ /* 0x002fea000383ffff */
[----:B------:R-:W-:Y:S05]  /*7a20*/  BRA `(.L_x_195) ;  /* 0xffffffe0001c7947 */ /* 0x000fea000383ffff */
.L_x_131:
[----:B0-----:R0:W1:Y:S02]  /*7a30*/  SYNCS.PHASECHK.TRANS64.TRYWAIT P0, [R7+URZ], R4 ;  /* 0x00000004070075a7 */ /* 0x001064000800017f */
[----:B-1----:R-:W-:Y:S05]  /*7a40*/  @!P0 NANOSLEEP.SYNCS 0x989680 ;  /* 0x009896800000895d */ /* 0x002fea0003900000 */
[----:B------:R-:W1:Y:S02]  /*7a50*/  @!P0 SYNCS.PHASECHK.TRANS64 P0, [R7+URZ], R4 ;  /* 0x00000004070085a7 */ /* 0x000e64000800007f */
[----:B-1----:R-:W-:Y:S05]  /*7a60*/  @!P0 BRA `(.L_x_131) ;  /* 0xfffffffc00f08947 */ /* 0x002fea000383ffff */
[----:B------:R-:W-:Y:S05]  /*7a70*/  BRA `(.L_x_196) ;  /* 0xffffffe0002c7947 */ /* 0x000fea000383ffff */
.L_x_132:
[----:B0-----:R0:W1:Y:S02]  /*7a80*/  SYNCS.PHASECHK.TRANS64.TRYWAIT P0, [R6+URZ], R3 ;  /* 0x00000003060075a7 */ /* 0x001064000800017f */
[----:B-1----:R-:W-:Y:S05]  /*7a90*/  @!P0 NANOSLEEP.SYNCS 0x989680 ;  /* 0x009896800000895d */ /* 0x002fea0003900000 */
[----:B------:R-:W1:Y:S02]  /*7aa0*/  @!P0 SYNCS.PHASECHK.TRANS64 P0, [R6+URZ], R3 ;  /* 0x00000003060085a7 */ /* 0x000e64000800007f */
[----:B-1----:R-:W-:Y:S05]  /*7ab0*/  @!P0 BRA `(.L_x_132) ;  /* 0xfffffffc00f08947 */ /* 0x002fea000383ffff */
[----:B------:R-:W-:Y:S05]  /*7ac0*/  BRA `(.L_x_197) ;  /* 0xffffffe0003c7947 */ /* 0x000fea000383ffff */
.L_x_133:
[----:B0-----:R0:W1:Y:S02]  /*7ad0*/  SYNCS.PHASECHK.TRANS64.TRYWAIT P0, [R7+URZ], R4 ;  /* 0x00000004070075a7 */ /* 0x001064000800017f */
[----:B-1----:R-:W-:Y:S05]  /*7ae0*/  @!P0 NANOSLEEP.SYNCS 0x989680 ;  /* 0x009896800000895d */ /* 0x002fea0003900000 */
[----:B------:R-:W1:Y:S02]  /*7af0*/  @!P0 SYNCS.PHASECHK.TRANS64 P0, [R7+URZ], R4 ;  /* 0x00000004070085a7 */ /* 0x000e64000800007f */
[----:B-1----:R-:W-:Y:S05]  /*7b00*/  @!P0 BRA `(.L_x_133) ;  /* 0xfffffffc00f08947 */ /* 0x002fea000383ffff */
[----:B------:R-:W-:Y:S05]  /*7b10*/  BRA `(.L_x_198) ;  /* 0xffffffe0004c7947 */ /* 0x000fea000383ffff */
.L_x_134:
[----:B0-----:R0:W1:Y:S02]  /*7b20*/  SYNCS.PHASECHK.TRANS64.TRYWAIT P0, [R6+URZ], R3 ;  /* 0x00000003060075a7 */ /* 0x001064000800017f */
[----:B-1----:R-:W-:Y:S05]  /*7b30*/  @!P0 NANOSLEEP.SYNCS 0x989680 ;  /* 0x009896800000895d */ /* 0x002fea0003900000 */
[----:B------:R-:W1:Y:S02]  /*7b40*/  @!P0 SYNCS.PHASECHK.TRANS64 P0, [R6+URZ], R3 ;  /* 0x00000003060085a7 */ /* 0x000e64000800007f */
[----:B-1----:R-:W-:Y:S05]  /*7b50*/  @!P0 BRA `(.L_x_134) ;  /* 0xfffffffc00f08947 */ /* 0x002fea000383ffff */
[----:B------:R-:W-:Y:S05]  /*7b60*/  BRA `(.L_x_199) ;  /* 0xffffffe0005c7947 */ /* 0x000fea000383ffff */
.L_x_135:
[----:B0-----:R0:W1:Y:S02]  /*7b70*/  SYNCS.PHASECHK.TRANS64.TRYWAIT P0, [R7+URZ], R4 ;  /* 0x00000004070075a7 */ /* 0x001064000800017f */
[----:B-1----:R-:W-:Y:S05]  /*7b80*/  @!P0 NANOSLEEP.SYNCS 0x989680 ;  /* 0x009896800000895d */ /* 0x002fea0003900000 */
[----:B------:R-:W1:Y:S02]  /*7b90*/  @!P0 SYNCS.PHASECHK.TRANS64 P0, [R7+URZ], R4 ;  /* 0x00000004070085a7 */ /* 0x000e64000800007f */
[----:B-1----:R-:W-:Y:S05]  /*7ba0*/  @!P0 BRA `(.L_x_135) ;  /* 0xfffffffc00f08947 */ /* 0x002fea000383ffff */
[----:B------:R-:W-:Y:S05]  /*7bb0*/  BRA `(.L_x_200) ;  /* 0xffffffe0006c7947 */ /* 0x000fea000383ffff */
.L_x_136:
[----:B0-----:R0:W1:Y:S02]  /*7bc0*/  SYNCS.PHASECHK.TRANS64.TRYWAIT P0, [R6+URZ], R3 ;  /* 0x00000003060075a7 */ /* 0x001064000800017f */
[----:B-1----:R-:W-:Y:S05]  /*7bd0*/  @!P0 NANOSLEEP.SYNCS 0x989680 ;  /* 0x009896800000895d */ /* 0x002fea0003900000 */
[----:B------:R-:W1:Y:S02]  /*7be0*/  @!P0 SYNCS.PHASECHK.TRANS64 P0, [R6+URZ], R3 ;  /* 0x00000003060085a7 */ /* 0x000e64000800007f */
[----:B-1----:R-:W-:Y:S05]  /*7bf0*/  @!P0 BRA `(.L_x_136) ;  /* 0xfffffffc00f08947 */ /* 0x002fea000383ffff */
[----:B------:R-:W-:Y:S05]  /*7c00*/  BRA `(.L_x_201) ;  /* 0xffffffe0007c7947 */ /* 0x000fea000383ffff */
.L_x_137:
[----:B0-----:R0:W1:Y:S02]  /*7c10*/  SYNCS.PHASECHK.TRANS64.TRYWAIT P0, [R7+URZ], R4 ;  /* 0x00000004070075a7 */ /* 0x001064000800017f */
[----:B-1----:R-:W-:Y:S05]  /*7c20*/  @!P0 NANOSLEEP.SYNCS 0x989680 ;  /* 0x009896800000895d */ /* 0x002fea0003900000 */
[----:B------:R-:W1:Y:S02]  /*7c30*/  @!P0 SYNCS.PHASECHK.TRANS64 P0, [R7+URZ], R4 ;  /* 0x00000004070085a7 */ /* 0x000e64000800007f */
[----:B-1----:R-:W-:Y:S05]  /*7c40*/  @!P0 BRA `(.L_x_137) ;  /* 0xfffffffc00f08947 */ /* 0x002fea000383ffff */
[----:B------:R-:W-:Y:S05]  /*7c50*/  BRA `(.L_x_202) ;  /* 0xffffffe0008c7947 */ /* 0x000fea000383ffff */
.L_x_138:
[----:B0-----:R0:W1:Y:S02]  /*7c60*/  SYNCS.PHASECHK.TRANS64.TRYWAIT P0, [R6+URZ], R3 ;  /* 0x00000003060075a7 */ /* 0x001064000800017f */
[----:B-1----:R-:W-:Y:S05]  /*7c70*/  @!P0 NANOSLEEP.SYNCS 0x989680 ;  /* 0x009896800000895d */ /* 0x002fea0003900000 */
[----:B------:R-:W1:Y:S02]  /*7c80*/  @!P0 SYNCS.PHASECHK.TRANS64 P0, [R6+URZ], R3 ;  /* 0x00000003060085a7 */ /* 0x000e64000800007f */
[----:B-1----:R-:W-:Y:S05]  /*7c90*/  @!P0 BRA `(.L_x_138) ;  /* 0xfffffffc00f08947 */ /* 0x002fea000383ffff */
[----:B------:R-:W-:Y:S05]  /*7ca0*/  BRA `(.L_x_203) ;  /* 0xffffffe0009c7947 */ /* 0x000fea000383ffff */
.L_x_139:
[----:B0-----:R0:W1:Y:S02]  /*7cb0*/  SYNCS.PHASECHK.TRANS64.TRYWAIT P0, [R7+URZ], R4 ;  /* 0x00000004070075a7 */ /* 0x001064000800017f */
[----:B-1----:R-:W-:Y:S05]  /*7cc0*/  @!P0 NANOSLEEP.SYNCS 0x989680 ;  /* 0x009896800000895d */ /* 0x002fea0003900000 */
[----:B------:R-:W1:Y:S02]  /*7cd0*/  @!P0 SYNCS.PHASECHK.TRANS64 P0, [R7+URZ], R4 ;  /* 0x00000004070085a7 */ /* 0x000e64000800007f */
[----:B-1----:R-:W-:Y:S05]  /*7ce0*/  @!P0 BRA `(.L_x_139) ;  /* 0xfffffffc00f08947 */ /* 0x002fea000383ffff */
[----:B------:R-:W-:Y:S05]  /*7cf0*/  BRA `(.L_x_204) ;  /* 0xffffffe000ac7947 */ /* 0x000fea000383ffff */
.L_x_140:
[----:B0-----:R0:W1:Y:S02]  /*7d00*/  SYNCS.PHASECHK.TRANS64.TRYWAIT P0, [R6+URZ], R3 ;  /* 0x00000003060075a7 */ /* 0x001064000800017f */
[----:B-1----:R-:W-:Y:S05]  /*7d10*/  @!P0 NANOSLEEP.SYNCS 0x989680 ;  /* 0x009896800000895d */ /* 0x002fea0003900000 */
[----:B------:R-:W1:Y:S02]  /*7d20*/  @!P0 SYNCS.PHASECHK.TRANS64 P0, [R6+URZ], R3 ;  /* 0x00000003060085a7 */ /* 0x000e64000800007f */
[----:B-1----:R-:W-:Y:S05]  /*7d30*/  @!P0 BRA `(.L_x_140) ;  /* 0xfffffffc00f08947 */ /* 0x002fea000383ffff */
[----:B------:R-:W-:Y:S05]  /*7d40*/  BRA `(.L_x_205) ;  /* 0xffffffe000bc7947 */ /* 0x000fea000383ffff */
.L_x_141:
[----:B0-----:R0:W1:Y:S02]  /*7d50*/  SYNCS.PHASECHK.TRANS64.TRYWAIT P0, [R7+URZ], R4 ;  /* 0x00000004070075a7 */ /* 0x001064000800017f */
[----:B-1----:R-:W-:Y:S05]  /*7d60*/  @!P0 NANOSLEEP.SYNCS 0x989680 ;  /* 0x009896800000895d */ /* 0x002fea0003900000 */
[----:B------:R-:W1:Y:S02]  /*7d70*/  @!P0 SYNCS.PHASECHK.TRANS64 P0, [R7+URZ], R4 ;  /* 0x00000004070085a7 */ /* 0x000e64000800007f */
[----:B-1----:R-:W-:Y:S05]  /*7d80*/  @!P0 BRA `(.L_x_141) ;  /* 0xfffffffc00f08947 */ /* 0x002fea000383ffff */
[----:B------:R-:W-:Y:S05]  /*7d90*/  BRA `(.L_x_206) ;  /* 0xffffffe000cc7947 */ /* 0x000fea000383ffff */
.L_x_142:
[----:B0-----:R0:W1:Y:S02]  /*7da0*/  SYNCS.PHASECHK.TRANS64.TRYWAIT P0, [R6+URZ], R3 ;  /* 0x00000003060075a7 */ /* 0x001064000800017f */
[----:B-1----:R-:W-:Y:S05]  /*7db0*/  @!P0 NANOSLEEP.SYNCS 0x989680 ;  /* 0x009896800000895d */ /* 0x002fea0003900000 */
[----:B------:R-:W1:Y:S02]  /*7dc0*/  @!P0 SYNCS.PHASECHK.TRANS64 P0, [R6+URZ], R3 ;  /* 0x00000003060085a7 */ /* 0x000e64000800007f */
[----:B-1----:R-:W-:Y:S05]  /*7dd0*/  @!P0 BRA `(.L_x_142) ;  /* 0xfffffffc00f08947 */ /* 0x002fea000383ffff */
[----:B------:R-:W-:Y:S05]  /*7de0*/  BRA `(.L_x_207) ;  /* 0xffffffe000dc7947 */ /* 0x000fea000383ffff */
.L_x_143:
[----:B0-----:R0:W1:Y:S02]  /*7df0*/  SYNCS.PHASECHK.TRANS64.TRYWAIT P0, [R7+URZ], R4 ;  /* 0x00000004070075a7 */ /* 0x001064000800017f */
[----:B-1----:R-:W-:Y:S05]  /*7e00*/  @!P0 NANOSLEEP.SYNCS 0x989680 ;  /* 0x009896800000895d */ /* 0x002fea0003900000 */
[----:B------:R-:W1:Y:S02]  /*7e10*/  @!P0 SYNCS.PHASECHK.TRANS64 P0, [R7+URZ], R4 ;  /* 0x00000004070085a7 */ /* 0x000e64000800007f */
[----:B-1----:R-:W-:Y:S05]  /*7e20*/  @!P0 BRA `(.L_x_143) ;  /* 0xfffffffc00f08947 */ /* 0x002fea000383ffff */
[----:B------:R-:W-:Y:S05]  /*7e30*/  BRA `(.L_x_208) ;  /* 0xffffffe000ec7947 */ /* 0x000fea000383ffff */
.L_x_144:
[----:B0-----:R0:W1:Y:S02]  /*7e40*/  SYNCS.PHASECHK.TRANS64.TRYWAIT P0, [R6+URZ], R3 ;  /* 0x00000003060075a7 */ /* 0x001064000800017f */
[----:B-1----:R-:W-:Y:S05]  /*7e50*/  @!P0 NANOSLEEP.SYNCS 0x989680 ;  /* 0x009896800000895d */ /* 0x002fea0003900000 */
[----:B------:R-:W1:Y:S02]  /*7e60*/  @!P0 SYNCS.PHASECHK.TRANS64 P0, [R6+URZ], R3 ;  /* 0x00000003060085a7 */ /* 0x000e64000800007f */
[----:B-1----:R-:W-:Y:S05]  /*7e70*/  @!P0 BRA `(.L_x_144) ;  /* 0xfffffffc00f08947 */ /* 0x002fea000383ffff */
[----:B------:R-:W-:Y:S05]  /*7e80*/  BRA `(.L_x_209) ;  /* 0xffffffe000fc7947 */ /* 0x000fea000383ffff */
.L_x_145:
[----:B0-----:R0:W1:Y:S02]  /*7e90*/  SYNCS.PHASECHK.TRANS64.TRYWAIT P0, [R7+URZ], R4 ;  /* 0x00000004070075a7 */ /* 0x001064000800017f */
[----:B-1----:R-:W-:Y:S05]  /*7ea0*/  @!P0 NANOSLEEP.SYNCS 0x989680 ;  /* 0x009896800000895d */ /* 0x002fea0003900000 */
[----:B------:R-:W1:Y:S02]  /*7eb0*/  @!P0 SYNCS.PHASECHK.TRANS64 P0, [R7+URZ], R4 ;  /* 0x00000004070085a7 */ /* 0x000e64000800007f */
[----:B-1----:R-:W-:Y:S05]  /*7ec0*/  @!P0 BRA `(.L_x_145) ;  /* 0xfffffffc00f08947 */ /* 0x002fea000383ffff */
[----:B------:R-:W-:Y:S05]  /*7ed0*/  BRA `(.L_x_210) ;  /* 0xffffffe4000c7947 */ /* 0x000fea000383ffff */
.L_x_146:
[----:B0-----:R0:W1:Y:S02]  /*7ee0*/  SYNCS.PHASECHK.TRANS64.TRYWAIT P0, [R6+URZ], R3 ;  /* 0x00000003060075a7 */ /* 0x001064000800017f */
[----:B-1----:R-:W-:Y:S05]  /*7ef0*/  @!P0 NANOSLEEP.SYNCS 0x989680 ;  /* 0x009896800000895d */ /* 0x002fea0003900000 */
[----:B------:R-:W1:Y:S02]  /*7f00*/  @!P0 SYNCS.PHASECHK.TRANS64 P0, [R6+URZ], R3 ;  /* 0x00000003060085a7 */ /* 0x000e64000800007f */
[----:B-1----:R-:W-:Y:S05]  /*7f10*/  @!P0 BRA `(.L_x_146) ;  /* 0xfffffffc00f08947 */ /* 0x002fea000383ffff */
[----:B------:R-:W-:Y:S05]  /*7f20*/  BRA `(.L_x_211) ;  /* 0xffffffe4001c7947 */ /* 0x000fea000383ffff */
.L_x_147:
[----:B0-----:R0:W1:Y:S02]  /*7f30*/  SYNCS.PHASECHK.TRANS64.TRYWAIT P0, [R7+URZ], R4 ;  /* 0x00000004070075a7 */ /* 0x001064000800017f */
[----:B-1----:R-:W-:Y:S05]  /*7f40*/  @!P0 NANOSLEEP.SYNCS 0x989680 ;  /* 0x009896800000895d */ /* 0x002fea0003900000 */
[----:B------:R-:W1:Y:S02]  /*7f50*/  @!P0 SYNCS.PHASECHK.TRANS64 P0, [R7+URZ], R4 ;  /* 0x00000004070085a7 */ /* 0x000e64000800007f */
[----:B-1----:R-:W-:Y:S05]  /*7f60*/  @!P0 BRA `(.L_x_147) ;  /* 0xfffffffc00f08947 */ /* 0x002fea000383ffff */
[----:B------:R-:W-:Y:S05]  /*7f70*/  BRA `(.L_x_212) ;  /* 0xffffffe4002c7947 */ /* 0x000fea000383ffff */
.L_x_148:
[----:B0-----:R0:W1:Y:S02]  /*7f80*/  SYNCS.PHASECHK.TRANS64.TRYWAIT P0, [R6+URZ], R3 ;  /* 0x00000003060075a7 */ /* 0x001064000800017f */
[----:B-1----:R-:W-:Y:S05]  /*7f90*/  @!P0 NANOSLEEP.SYNCS 0x989680 ;  /* 0x009896800000895d */ /* 0x002fea0003900000 */
[----:B------:R-:W1:Y:S02]  /*7fa0*/  @!P0 SYNCS.PHASECHK.TRANS64 P0, [R6+URZ], R3 ;  /* 0x00000003060085a7 */ /* 0x000e64000800007f */
[----:B-1----:R-:W-:Y:S05]  /*7fb0*/  @!P0 BRA `(.L_x_148) ;  /* 0xfffffffc00f08947 */ /* 0x002fea000383ffff */
[----:B------:R-:W-:Y:S05]  /*7fc0*/  BRA `(.L_x_213) ;  /* 0xffffffe4003c7947 */ /* 0x000fea000383ffff */
.L_x_149:
[----:B0-----:R0:W1:Y:S02]  /*7fd0*/  SYNCS.PHASECHK.TRANS64.TRYWAIT P0, [R7+URZ], R4 ;  /* 0x00000004070075a7 */ /* 0x001064000800017f */
[----:B-1----:R-:W-:Y:S05]  /*7fe0*/  @!P0 NANOSLEEP.SYNCS 0x989680 ;  /* 0x009896800000895d */ /* 0x002fea0003900000 */
[----:B------:R-:W1:Y:S02]  /*7ff0*/  @!P0 SYNCS.PHASECHK.TRANS64 P0, [R7+URZ], R4 ;  /* 0x00000004070085a7 */ /* 0x000e64000800007f */
[----:B-1----:R-:W-:Y:S05]  /*8000*/  @!P0 BRA `(.L_x_149) ;  /* 0xfffffffc00f08947 */ /* 0x002fea000383ffff */
[----:B------:R-:W-:Y:S05]  /*8010*/  BRA `(.L_x_214) ;  /* 0xffffffe4004c7947 */ /* 0x000fea000383ffff */
.L_x_150:
[----:B0-----:R0:W1:Y:S02]  /*8020*/  SYNCS.PHASECHK.TRANS64.TRYWAIT P0, [R6+URZ], R3 ;  /* 0x00000003060075a7 */ /* 0x001064000800017f */
[----:B-1----:R-:W-:Y:S05]  /*8030*/  @!P0 NANOSLEEP.SYNCS 0x989680 ;  /* 0x009896800000895d */ /* 0x002fea0003900000 */
[----:B------:R-:W1:Y:S02]  /*8040*/  @!P0 SYNCS.PHASECHK.TRANS64 P0, [R6+URZ], R3 ;  /* 0x00000003060085a7 */ /* 0x000e64000800007f */
[----:B-1----:R-:W-:Y:S05]  /*8050*/  @!P0 BRA `(.L_x_150) ;  /* 0xfffffffc00f08947 */ /* 0x002fea000383ffff */
[----:B------:R-:W-:Y:S05]  /*8060*/  BRA `(.L_x_215) ;  /* 0xffffffe4005c7947 */ /* 0x000fea000383ffff */
.L_x_151:
[----:B0-----:R0:W1:Y:S02]  /*8070*/  SYNCS.PHASECHK.TRANS64.TRYWAIT P0, [R7+URZ], R4 ;  /* 0x00000004070075a7 */ /* 0x001064000800017f */
[----:B-1----:R-:W-:Y:S05]  /*8080*/  @!P0 NANOSLEEP.SYNCS 0x989680 ;  /* 0x009896800000895d */ /* 0x002fea0003900000 */
[----:B------:R-:W1:Y:S02]  /*8090*/  @!P0 SYNCS.PHASECHK.TRANS64 P0, [R7+URZ], R4 ;  /* 0x00000004070085a7 */ /* 0x000e64000800007f */
[----:B-1----:R-:W-:Y:S05]  /*80a0*/  @!P0 BRA `(.L_x_151) ;  /* 0xfffffffc00f08947 */ /* 0x002fea000383ffff */
[----:B------:R-:W-:Y:S05]  /*80b0*/  BRA `(.L_x_216) ;  /* 0xffffffe4006c7947 */ /* 0x000fea000383ffff */
.L_x_152:
[----:B0-----:R0:W1:Y:S02]  /*80c0*/  SYNCS.PHASECHK.TRANS64.TRYWAIT P0, [R6+URZ], R3 ;  /* 0x00000003060075a7 */ /* 0x001064000800017f */
[----:B-1----:R-:W-:Y:S05]  /*80d0*/  @!P0 NANOSLEEP.SYNCS 0x989680 ;  /* 0x009896800000895d */ /* 0x002fea0003900000 */
[----:B------:R-:W1:Y:S02]  /*80e0*/  @!P0 SYNCS.PHASECHK.TRANS64 P0, [R6+URZ], R3 ;  /* 0x00000003060085a7 */ /* 0x000e64000800007f */
[----:B-1----:R-:W-:Y:S05]  /*80f0*/  @!P0 BRA `(.L_x_152) ;  /* 0xfffffffc00f08947 */ /* 0x002fea000383ffff */
[----:B------:R-:W-:Y:S05]  /*8100*/  BRA `(.L_x_217) ;  /* 0xffffffe4007c7947 */ /* 0x000fea000383ffff */
.L_x_153:
[----:B0-----:R0:W1:Y:S02]  /*8110*/  SYNCS.PHASECHK.TRANS64.TRYWAIT P0, [R7+URZ], R4 ;  /* 0x00000004070075a7 */ /* 0x001064000800017f */
[----:B-1----:R-:W-:Y:S05]  /*8120*/  @!P0 NANOSLEEP.SYNCS 0x989680 ;  /* 0x009896800000895d */ /* 0x002fea0003900000 */
[----:B------:R-:W1:Y:S02]  /*8130*/  @!P0 SYNCS.PHASECHK.TRANS64 P0, [R7+URZ], R4 ;  /* 0x00000004070085a7 */ /* 0x000e64000800007f */
[----:B-1----:R-:W-:Y:S05]  /*8140*/  @!P0 BRA `(.L_x_153) ;  /* 0xfffffffc00f08947 */ /* 0x002fea000383ffff */
[----:B------:R-:W-:Y:S05]  /*8150*/  BRA `(.L_x_218) ;  /* 0xffffffe4008c7947 */ /* 0x000fea000383ffff */
.L_x_154:
[----:B0-----:R0:W1:Y:S02]  /*8160*/  SYNCS.PHASECHK.TRANS64.TRYWAIT P0, [R6+URZ], R3 ;  /* 0x00000003060075a7 */ /* 0x001064000800017f */
[----:B-1----:R-:W-:Y:S05]  /*8170*/  @!P0 NANOSLEEP.SYNCS 0x989680 ;  /* 0x009896800000895d */ /* 0x002fea0003900000 */
[----:B------:R-:W1:Y:S02]  /*8180*/  @!P0 SYNCS.PHASECHK.TRANS64 P0, [R6+URZ], R3 ;  /* 0x00000003060085a7 */ /* 0x000e64000800007f */
[----:B-1----:R-:W-:Y:S05]  /*8190*/  @!P0 BRA `(.L_x_154) ;  /* 0xfffffffc00f08947 */ /* 0x002fea000383ffff */
[----:B------:R-:W-:Y:S05]  /*81a0*/  BRA `(.L_x_219) ;  /* 0xffffffe4009c7947 */ /* 0x000fea000383ffff */
.L_x_155:
[----:B0-----:R0:W1:Y:S02]  /*81b0*/  SYNCS.PHASECHK.TRANS64.TRYWAIT P0, [R7+URZ], R4 ;  /* 0x00000004070075a7 */ /* 0x001064000800017f */
[----:B-1----:R-:W-:Y:S05]  /*81c0*/  @!P0 NANOSLEEP.SYNCS 0x989680 ;  /* 0x009896800000895d */ /* 0x002fea0003900000 */
[----:B------:R-:W1:Y:S02]  /*81d0*/  @!P0 SYNCS.PHASECHK.TRANS64 P0, [R7+URZ], R4 ;  /* 0x00000004070085a7 */ /* 0x000e64000800007f */
[----:B-1----:R-:W-:Y:S05]  /*81e0*/  @!P0 BRA `(.L_x_155) ;  /* 0xfffffffc00f08947 */ /* 0x002fea000383ffff */
[----:B------:R-:W-:Y:S05]  /*81f0*/  BRA `(.L_x_220) ;  /* 0xffffffe400ac7947 */ /* 0x000fea000383ffff */
.L_x_156:
[----:B0-----:R0:W1:Y:S02]  /*8200*/  SYNCS.PHASECHK.TRANS64.TRYWAIT P0, [R6+URZ], R3 ;  /* 0x00000003060075a7 */ /* 0x001064000800017f */
[----:B-1----:R-:W-:Y:S05]  /*8210*/  @!P0 NANOSLEEP.SYNCS 0x989680 ;  /* 0x009896800000895d */ /* 0x002fea0003900000 */
[----:B------:R-:W1:Y:S02]  /*8220*/  @!P0 SYNCS.PHASECHK.TRANS64 P0, [R6+URZ], R3 ;  /* 0x00000003060085a7 */ /* 0x000e64000800007f */
[----:B-1----:R-:W-:Y:S05]  /*8230*/  @!P0 BRA `(.L_x_156) ;  /* 0xfffffffc00f08947 */ /* 0x002fea000383ffff */
[----:B------:R-:W-:Y:S05]  /*8240*/  BRA `(.L_x_221) ;  /* 0xffffffe400bc7947 */ /* 0x000fea000383ffff */
.L_x_157:
[----:B0-----:R0:W1:Y:S02]  /*8250*/  SYNCS.PHASECHK.TRANS64.TRYWAIT P0, [R7+URZ], R4 ;  /* 0x00000004070075a7 */ /* 0x001064000800017f */
[----:B-1----:R-:W-:Y:S05]  /*8260*/  @!P0 NANOSLEEP.SYNCS 0x989680 ;  /* 0x009896800000895d */ /* 0x002fea0003900000 */
[----:B------:R-:W1:Y:S02]  /*8270*/  @!P0 SYNCS.PHASECHK.TRANS64 P0, [R7+URZ], R4 ;  /* 0x00000004070085a7 */ /* 0x000e64000800007f */
[----:B-1----:R-:W-:Y:S05]  /*8280*/  @!P0 BRA `(.L_x_157) ;  /* 0xfffffffc00f08947 */ /* 0x002fea000383ffff */
[----:B------:R-:W-:Y:S05]  /*8290*/  BRA `(.L_x_222) ;  /* 0xffffffe400cc7947 */ /* 0x000fea000383ffff */
.L_x_158:
[----:B0-----:R0:W1:Y:S02]  /*82a0*/  SYNCS.PHASECHK.TRANS64.TRYWAIT P0, [R6+URZ], R3 ;  /* 0x00000003060075a7 */ /* 0x001064000800017f */
[----:B-1----:R-:W-:Y:S05]  /*82b0*/  @!P0 NANOSLEEP.SYNCS 0x989680 ;  /* 0x009896800000895d */ /* 0x002fea0003900000 */
[----:B------:R-:W1:Y:S02]  /*82c0*/  @!P0 SYNCS.PHASECHK.TRANS64 P0, [R6+URZ], R3 ;  /* 0x00000003060085a7 */ /* 0x000e64000800007f */
[----:B-1----:R-:W-:Y:S05]  /*82d0*/  @!P0 BRA `(.L_x_158) ;  /* 0xfffffffc00f08947 */ /* 0x002fea000383ffff */
[----:B------:R-:W-:Y:S05]  /*82e0*/  BRA `(.L_x_223) ;  /* 0xffffffe400dc7947 */ /* 0x000fea000383ffff */
.L_x_159:
[----:B0-----:R0:W1:Y:S02]  /*82f0*/  SYNCS.PHASECHK.TRANS64.TRYWAIT P0, [R7+URZ], R4 ;  /* 0x00000004070075a7 */ /* 0x001064000800017f */
[----:B-1----:R-:W-:Y:S05]  /*8300*/  @!P0 NANOSLEEP.SYNCS 0x989680 ;  /* 0x009896800000895d */ /* 0x002fea0003900000 */
[----:B------:R-:W1:Y:S02]  /*8310*/  @!P0 SYNCS.PHASECHK.TRANS64 P0, [R7+URZ], R4 ;  /* 0x00000004070085a7 */ /* 0x000e64000800007f */
[----:B-1----:R-:W-:Y:S05]  /*8320*/  @!P0 BRA `(.L_x_159) ;  /* 0xfffffffc00f08947 */ /* 0x002fea000383ffff */
[----:B------:R-:W-:Y:S05]  /*8330*/  BRA `(.L_x_224) ;  /* 0xffffffe400ec7947 */ /* 0x000fea000383ffff */
.L_x_160:
[----:B0-----:R0:W1:Y:S02]  /*8340*/  SYNCS.PHASECHK.TRANS64.TRYWAIT P0, [R6+URZ], R3 ;  /* 0x00000003060075a7 */ /* 0x001064000800017f */
[----:B-1----:R-:W-:Y:S05]  /*8350*/  @!P0 NANOSLEEP.SYNCS 0x989680 ;  /* 0x009896800000895d */ /* 0x002fea0003900000 */
[----:B------:R-:W1:Y:S02]  /*8360*/  @!P0 SYNCS.PHASECHK.TRANS64 P0, [R6+URZ], R3 ;  /* 0x00000003060085a7 */ /* 0x000e64000800007f */
[----:B-1----:R-:W-:Y:S05]  /*8370*/  @!P0 BRA `(.L_x_160) ;  /* 0xfffffffc00f08947 */ /* 0x002fea000383ffff */
[----:B------:R-:W-:Y:S05]  /*8380*/  BRA `(.L_x_225) ;  /* 0xffffffe400fc7947 */ /* 0x000fea000383ffff */
.L_x_161:
[----:B0-----:R0:W1:Y:S02]  /*8390*/  SYNCS.PHASECHK.TRANS64.TRYWAIT P0, [R7+URZ], R4 ;  /* 0x00000004070075a7 */ /* 0x001064000800017f */
[----:B-1----:R-:W-:Y:S05]  /*83a0*/  @!P0 NANOSLEEP.SYNCS 0x989680 ;  /* 0x009896800000895d */ /* 0x002fea0003900000 */
[----:B------:R-:W1:Y:S02]  /*83b0*/  @!P0 SYNCS.PHASECHK.TRANS64 P0, [R7+URZ], R4 ;  /* 0x00000004070085a7 */ /* 0x000e64000800007f */
[----:B-1----:R-:W-:Y:S05]  /*83c0*/  @!P0 BRA `(.L_x_161) ;  /* 0xfffffffc00f08947 */ /* 0x002fea000383ffff */
[----:B------:R-:W-:Y:S05]  /*83d0*/  BRA `(.L_x_226) ;  /* 0xffffffe8000c7947 */ /* 0x000fea000383ffff */
.L_x_162:
[----:B0-----:R0:W1:Y:S02]  /*83e0*/  SYNCS.PHASECHK.TRANS64.TRYWAIT P0, [R6+URZ], R3 ;  /* 0x00000003060075a7 */ /* 0x001064000800017f */
[----:B-1----:R-:W-:Y:S05]  /*83f0*/  @!P0 NANOSLEEP.SYNCS 0x989680 ;  /* 0x009896800000895d */ /* 0x002fea0003900000 */
[----:B------:R-:W1:Y:S02]  /*8400*/  @!P0 SYNCS.PHASECHK.TRANS64 P0, [R6+URZ], R3 ;  /* 0x00000003060085a7 */ /* 0x000e64000800007f */
[----:B-1----:R-:W-:Y:S05]  /*8410*/  @!P0 BRA `(.L_x_162) ;  /* 0xfffffffc00f08947 */ /* 0x002fea000383ffff */
[----:B------:R-:W-:Y:S05]  /*8420*/  BRA `(.L_x_227) ;  /* 0xffffffe8001c7947 */ /* 0x000fea000383ffff */
.L_x_163:
[----:B0-----:R0:W1:Y:S02]  /*8430*/  SYNCS.PHASECHK.TRANS64.TRYWAIT P0, [R7+URZ], R4 ;  /* 0x00000004070075a7 */ /* 0x001064000800017f */
[----:B-1----:R-:W-:Y:S05]  /*8440*/  @!P0 NANOSLEEP.SYNCS 0x989680 ;  /* 0x009896800000895d */ /* 0x002fea0003900000 */
[----:B------:R-:W1:Y:S02]  /*8450*/  @!P0 SYNCS.PHASECHK.TRANS64 P0, [R7+URZ], R4 ;  /* 0x00000004070085a7 */ /* 0x000e64000800007f */
[----:B-1----:R-:W-:Y:S05]  /*8460*/  @!P0 BRA `(.L_x_163) ;  /* 0xfffffffc00f08947 */ /* 0x002fea000383ffff */
[----:B------:R-:W-:Y:S05]  /*8470*/  BRA `(.L_x_228) ;  /* 0xffffffe8002c7947 */ /* 0x000fea000383ffff */
.L_x_164:
[----:B0-----:R0:W1:Y:S02]  /*8480*/  SYNCS.PHASECHK.TRANS64.TRYWAIT P0, [R6+URZ], R3 ;  /* 0x00000003060075a7 */ /* 0x001064000800017f */
[----:B-1----:R-:W-:Y:S05]  /*8490*/  @!P0 NANOSLEEP.SYNCS 0x989680 ;  /* 0x009896800000895d */ /* 0x002fea0003900000 */
[----:B------:R-:W1:Y:S02]  /*84a0*/  @!P0 SYNCS.PHASECHK.TRANS64 P0, [R6+URZ], R3 ;  /* 0x00000003060085a7 */ /* 0x000e64000800007f */
[----:B-1----:R-:W-:Y:S05]  /*84b0*/  @!P0 BRA `(.L_x_164) ;  /* 0xfffffffc00f08947 */ /* 0x002fea000383ffff */
[----:B------:R-:W-:Y:S05]  /*84c0*/  BRA `(.L_x_229) ;  /* 0xffffffe8003c7947 */ /* 0x000fea000383ffff */
.L_x_165:
[----:B0-----:R0:W1:Y:S02]  /*84d0*/  SYNCS.PHASECHK.TRANS64.TRYWAIT P0, [R7+URZ], R4 ;  /* 0x00000004070075a7 */ /* 0x001064000800017f */
[----:B-1----:R-:W-:Y:S05]  /*84e0*/  @!P0 NANOSLEEP.SYNCS 0x989680 ;  /* 0x009896800000895d */ /* 0x002fea0003900000 */
[----:B------:R-:W1:Y:S02]  /*84f0*/  @!P0 SYNCS.PHASECHK.TRANS64 P0, [R7+URZ], R4 ;  /* 0x00000004070085a7 */ /* 0x000e64000800007f */
[----:B-1----:R-:W-:Y:S05]  /*8500*/  @!P0 BRA `(.L_x_165) ;  /* 0xfffffffc00f08947 */ /* 0x002fea000383ffff */
[----:B------:R-:W-:Y:S05]  /*8510*/  BRA `(.L_x_230) ;  /* 0xffffffe8004c7947 */ /* 0x000fea000383ffff */
.L_x_166:
[----:B0-----:R0:W1:Y:S02]  /*8520*/  SYNCS.PHASECHK.TRANS64.TRYWAIT P0, [R6+URZ], R3 ;  /* 0x00000003060075a7 */ /* 0x001064000800017f */
[----:B-1----:R-:W-:Y:S05]  /*8530*/  @!P0 NANOSLEEP.SYNCS 0x989680 ;  /* 0x009896800000895d */ /* 0x002fea0003900000 */
[----:B------:R-:W1:Y:S02]  /*8540*/  @!P0 SYNCS.PHASECHK.TRANS64 P0, [R6+URZ], R3 ;  /* 0x00000003060085a7 */ /* 0x000e64000800007f */
[----:B-1----:R-:W-:Y:S05]  /*8550*/  @!P0 BRA `(.L_x_166) ;  /* 0xfffffffc00f08947 */ /* 0x002fea000383ffff */
[----:B------:R-:W-:Y:S05]  /*8560*/  BRA `(.L_x_231) ;  /* 0xffffffe8005c7947 */ /* 0x000fea000383ffff */
.L_x_167:
[----:B0-----:R0:W1:Y:S02]  /*8570*/  SYNCS.PHASECHK.TRANS64.TRYWAIT P0, [R7+URZ], R4 ;  /* 0x00000004070075a7 */ /* 0x001064000800017f */
[----:B-1----:R-:W-:Y:S05]  /*8580*/  @!P0 NANOSLEEP.SYNCS 0x989680 ;  /* 0x009896800000895d */ /* 0x002fea0003900000 */
[----:B------:R-:W1:Y:S02]  /*8590*/  @!P0 SYNCS.PHASECHK.TRANS64 P0, [R7+URZ], R4 ;  /* 0x00000004070085a7 */ /* 0x000e64000800007f */
[----:B-1----:R-:W-:Y:S05]  /*85a0*/  @!P0 BRA `(.L_x_167) ;  /* 0xfffffffc00f08947 */ /* 0x002fea000383ffff */
[----:B------:R-:W-:Y:S05]  /*85b0*/  BRA `(.L_x_232) ;  /* 0xffffffe8006c7947 */ /* 0x000fea000383ffff */
.L_x_168:
[----:B0-----:R0:W1:Y:S02]  /*85c0*/  SYNCS.PHASECHK.TRANS64.TRYWAIT P0, [R6+URZ], R3 ;  /* 0x00000003060075a7 */ /* 0x001064000800017f */
[----:B-1----:R-:W-:Y:S05]  /*85d0*/  @!P0 NANOSLEEP.SYNCS 0x989680 ;  /* 0x009896800000895d */ /* 0x002fea0003900000 */
[----:B------:R-:W1:Y:S02]  /*85e0*/  @!P0 SYNCS.PHASECHK.TRANS64 P0, [R6+URZ], R3 ;  /* 0x00000003060085a7 */ /* 0x000e64000800007f */
[----:B-1----:R-:W-:Y:S05]  /*85f0*/  @!P0 BRA `(.L_x_168) ;  /* 0xfffffffc00f08947 */ /* 0x002fea000383ffff */
[----:B------:R-:W-:Y:S05]  /*8600*/  BRA `(.L_x_233) ;  /* 0xffffffe8007c7947 */ /* 0x000fea000383ffff */
.L_x_169:
[----:B0-----:R0:W1:Y:S02]  /*8610*/  SYNCS.PHASECHK.TRANS64.TRYWAIT P0, [R7+URZ], R4 ;  /* 0x00000004070075a7 */ /* 0x001064000800017f */
[----:B-1----:R-:W-:Y:S05]  /*8620*/  @!P0 NANOSLEEP.SYNCS 0x989680 ;  /* 0x009896800000895d */ /* 0x002fea0003900000 */
[----:B------:R-:W1:Y:S02]  /*8630*/  @!P0 SYNCS.PHASECHK.TRANS64 P0, [R7+URZ], R4 ;  /* 0x00000004070085a7 */ /* 0x000e64000800007f */
[----:B-1----:R-:W-:Y:S05]  /*8640*/  @!P0 BRA `(.L_x_169) ;  /* 0xfffffffc00f08947 */ /* 0x002fea000383ffff */
[----:B------:R-:W-:Y:S05]  /*8650*/  BRA `(.L_x_234) ;  /* 0xffffffe8008c7947 */ /* 0x000fea000383ffff */
.L_x_170:
[----:B0-----:R0:W1:Y:S02]  /*8660*/  SYNCS.PHASECHK.TRANS64.TRYWAIT P0, [R6+URZ], R3 ;  /* 0x00000003060075a7 */ /* 0x001064000800017f */
[----:B-1----:R-:W-:Y:S05]  /*8670*/  @!P0 NANOSLEEP.SYNCS 0x989680 ;  /* 0x009896800000895d */ /* 0x002fea0003900000 */
[----:B------:R-:W1:Y:S02]  /*8680*/  @!P0 SYNCS.PHASECHK.TRANS64 P0, [R6+URZ], R3 ;  /* 0x00000003060085a7 */ /* 0x000e64000800007f */
[----:B-1----:R-:W-:Y:S05]  /*8690*/  @!P0 BRA `(.L_x_170) ;  /* 0xfffffffc00f08947 */ /* 0x002fea000383ffff */
[----:B------:R-:W-:Y:S05]  /*86a0*/  BRA `(.L_x_235) ;  /* 0xffffffe8009c7947 */ /* 0x000fea000383ffff */
.L_x_171:
[----:B0-----:R0:W1:Y:S02]  /*86b0*/  SYNCS.PHASECHK.TRANS64.TRYWAIT P0, [R7+URZ], R4 ;  /* 0x00000004070075a7 */ /* 0x001064000800017f */
[----:B-1----:R-:W-:Y:S05]  /*86c0*/  @!P0 NANOSLEEP.SYNCS 0x989680 ;  /* 0x009896800000895d */ /* 0x002fea0003900000 */
[----:B------:R-:W1:Y:S02]  /*86d0*/  @!P0 SYNCS.PHASECHK.TRANS64 P0, [R7+URZ], R4 ;  /* 0x00000004070085a7 */ /* 0x000e64000800007f */
[----:B-1----:R-:W-:Y:S05]  /*86e0*/  @!P0 BRA `(.L_x_171) ;  /* 0xfffffffc00f08947 */ /* 0x002fea000383ffff */
[----:B------:R-:W-:Y:S05]  /*86f0*/  BRA `(.L_x_236) ;  /* 0xffffffe800ac7947 */ /* 0x000fea000383ffff */
.L_x_172:
[----:B0-----:R0:W1:Y:S02]  /*8700*/  SYNCS.PHASECHK.TRANS64.TRYWAIT P0, [R6+URZ], R3 ;  /* 0x00000003060075a7 */ /* 0x001064000800017f */
[----:B-1----:R-:W-:Y:S05]  /*8710*/  @!P0 NANOSLEEP.SYNCS 0x989680 ;  /* 0x009896800000895d */ /* 0x002fea0003900000 */
[----:B------:R-:W1:Y:S02]  /*8720*/  @!P0 SYNCS.PHASECHK.TRANS64 P0, [R6+URZ], R3 ;  /* 0x00000003060085a7 */ /* 0x000e64000800007f */
[----:B-1----:R-:W-:Y:S05]  /*8730*/  @!P0 BRA `(.L_x_172) ;  /* 0xfffffffc00f08947 */ /* 0x002fea000383ffff */
[----:B------:R-:W-:Y:S05]  /*8740*/  BRA `(.L_x_237) ;  /* 0xffffffe800bc7947 */ /* 0x000fea000383ffff */
.L_x_173:
[----:B0-----:R0:W1:Y:S02]  /*8750*/  SYNCS.PHASECHK.TRANS64.TRYWAIT P0, [R7+URZ], R4 ;  /* 0x00000004070075a7 */ /* 0x001064000800017f */
[----:B-1----:R-:W-:Y:S05]  /*8760*/  @!P0 NANOSLEEP.SYNCS 0x989680 ;  /* 0x009896800000895d */ /* 0x002fea0003900000 */
[----:B------:R-:W1:Y:S02]  /*8770*/  @!P0 SYNCS.PHASECHK.TRANS64 P0, [R7+URZ], R4 ;  /* 0x00000004070085a7 */ /* 0x000e64000800007f */
[----:B-1----:R-:W-:Y:S05]  /*8780*/  @!P0 BRA `(.L_x_173) ;  /* 0xfffffffc00f08947 */ /* 0x002fea000383ffff */
[----:B------:R-:W-:Y:S05]  /*8790*/  BRA `(.L_x_238) ;  /* 0xffffffe800cc7947 */ /* 0x000fea000383ffff */
.L_x_174:
[----:B0-----:R0:W1:Y:S02]  /*87a0*/  SYNCS.PHASECHK.TRANS64.TRYWAIT P0, [R6+URZ], R3 ;  /* 0x00000003060075a7 */ /* 0x001064000800017f */
[----:B-1----:R-:W-:Y:S05]  /*87b0*/  @!P0 NANOSLEEP.SYNCS 0x989680 ;  /* 0x009896800000895d */ /* 0x002fea0003900000 */
[----:B------:R-:W1:Y:S02]  /*87c0*/  @!P0 SYNCS.PHASECHK.TRANS64 P0, [R6+URZ], R3 ;  /* 0x00000003060085a7 */ /* 0x000e64000800007f */
[----:B-1----:R-:W-:Y:S05]  /*87d0*/  @!P0 BRA `(.L_x_174) ;  /* 0xfffffffc00f08947 */ /* 0x002fea000383ffff */
[----:B------:R-:W-:Y:S05]  /*87e0*/  BRA `(.L_x_239) ;  /* 0xffffffe800dc7947 */ /* 0x000fea000383ffff */
.L_x_175:
[----:B-1----:R1:W2:Y:S02]  /*87f0*/  SYNCS.PHASECHK.TRANS64.TRYWAIT P0, [R7+URZ], R4 ;  /* 0x00000004070075a7 */ /* 0x0022a4000800017f */
[----:B--2---:R-:W-:Y:S05]  /*8800*/  @!P0 NANOSLEEP.SYNCS 0x989680 ;  /* 0x009896800000895d */ /* 0x004fea0003900000 */
[----:B------:R-:W2:Y:S02]  /*8810*/  @!P0 SYNCS.PHASECHK.TRANS64 P0, [R7+URZ], R4 ;  /* 0x00000004070085a7 */ /* 0x000ea4000800007f */
[----:B--2---:R-:W-:Y:S05]  /*8820*/  @!P0 BRA `(.L_x_175) ;  /* 0xfffffffc00f08947 */ /* 0x004fea000383ffff */
[----:B------:R-:W-:Y:S05]  /*8830*/  BRA `(.L_x_240) ;  /* 0xffffffe800e47947 */ /* 0x000fea000383ffff */
.L_x_241:
[----:B------:R-:W-:-:S00]  /*8840*/  BRA `(.L_x_241) ;  /* 0xfffffffc00fc7947 */ /* 0x000fc0000383ffff */
[----:B------:R-:W-:-:S00]  /*8850*/  NOP ;  /* 0x0000000000007918 */ /* 0x000fc00000000000 */
        /* <DEDUP_REMOVED lines=10> */
.L_x_242:


//--------------------- .nv.global.init           --------------------------
	.section	.nv.global.init,"aw",@progbits
.nv.global.init:
	.type		$str$22,@object
	.size		$str$22,($str$23 - $str$22)
$str$22:
        /*0000*/ 	.byte	0x6b, 0x5f, 0x74, 0x69, 0x6c, 0x65, 0x5f, 0x63, 0x6f, 0x75, 0x6e, 0x74, 0x20, 0x3e, 0x3d, 0x20
        /*0010*/ 	.byte	0x31, 0x00
	.type		$str$23,@object
	.size		$str$23,(__unnamed_1 - $str$23)
$str$23:
        /*0012*/ 	.byte	0x2f, 0x74, 0x6d, 0x70, 0x2f, 0x63, 0x75, 0x74, 0x6c, 0x61, 0x73, 0x73, 0x5f, 0x73, 0x77, 0x65
        /*0022*/ 	.byte	0x65, 0x70, 0x5f, 0x73, 0x72, 0x63, 0x2f, 0x69, 0x6e, 0x63, 0x6c, 0x75, 0x64, 0x65, 0x2f, 0x63
        /*0032*/ 	.byte	0x75, 0x74, 0x6c, 0x61, 0x73, 0x73, 0x2f, 0x67, 0x65, 0x6d, 0x6d, 0x2f, 0x63, 0x6f, 0x6c, 0x6c
        /*0042*/ 	.byte	0x65, 0x63, 0x74, 0x69, 0x76, 0x65, 0x2f, 0x73, 0x6d, 0x39, 0x30, 0x5f, 0x6d, 0x6d, 0x61, 0x5f
        /*0052*/ 	.byte	0x74, 0x6d, 0x61, 0x5f, 0x67, 0x6d, 0x6d, 0x61, 0x5f, 0x73, 0x73, 0x5f, 0x77, 0x61, 0x72, 0x70
        /*0062*/ 	.byte	0x73, 0x70, 0x65, 0x63, 0x69, 0x61, 0x6c, 0x69, 0x7a, 0x65, 0x64, 0x2e, 0x68, 0x70, 0x70, 0x00
	.type		__unnamed_1,@object
	.size		__unnamed_1,(.L_0 - __unnamed_1)
__unnamed_1:
        /*0072*/ 	.byte	0x76, 0x6f, 0x69, 0x64, 0x20, 0x63, 0x75, 0x74, 0x6c, 0x61, 0x73, 0x73, 0x3a, 0x3a, 0x67, 0x65
        /* <DEDUP_REMOVED lines=171> */
        /*0b32*/ 	.byte	0x64, 0x65, 0x6e, 0x74, 0x69, 0x74, 0x79, 0x5d, 0x00
.L_0:


//--------------------- .nv.shared._ZN7cutlass13device_kernelINS_4gemm6kernel13GemmUniversalIN4cute5tupleIJiiiiEEENS1_10collective13CollectiveMmaINS1_34MainloopSm90TmaGmmaWarpSpecializedILi56ENS5_IJNS4_1CILi1EEESB_SB_EEENS1_32KernelTmaWarpSpecializedPingpongEEENS5_IJNSA_ILi64EEESF_NSA_ILi32EEEEEEaNS5_IJlSB_lEEEaSI_NS4_8TiledMMAINS4_8MMA_AtomIJNS4_4SM904GMMA26MMA_64x64x32_S32S8S8_SS_TNEEEENS4_6LayoutISC_NS5_IJNSA_ILi0EEESQ_SQ_EEEEENS5_IJNS4_10UnderscoreEST_ST_EEEEENS4_13SM90_TMA_LOADENS4_14ComposedLayoutINS4_7SwizzleILi1ELi4ELi3EEENS4_18smem_ptr_flag_bitsILi8EEENSP_INS5_IJNSA_ILi8EEESG_EEENS5_IJSG_SB_EEEEEEEvNS4_8identityESW_S16_vS17_EENS_8epilogue10collective6detail29Sm90TmaWarpSpecializedAdapterINS1A_15DefaultEpilogueIaSI_SI_NS19_6thread17LinearCombinationIaLi1EiiLNS1E_9ScaleType4KindE0ELNS_15FloatRoundStyleE2EaEENS1_15EpilogueDefaultEEEEEvvEEEEvNT_6ParamsE --------------------------
	.section	.nv.shared._ZN7cutlass13device_kernelINS_4gemm6kernel13GemmUniversalIN4cute5tupleIJiiiiEEENS1_10collective13CollectiveMmaINS1_34MainloopSm90TmaGmmaWarpSpecializedILi56ENS5_IJNS4_1CILi1EEESB_SB_EEENS1_32KernelTmaWarpSpecializedPingpongEEENS5_IJNSA_ILi64EEESF_NSA_ILi32EEEEEEaNS5_IJlSB_lEEEaSI_NS4_8TiledMMAINS4_8MMA_AtomIJNS4_4SM904GMMA26MMA_64x64x32_S32S8S8_SS_TNEEEENS4_6LayoutISC_NS5_IJNSA_ILi0EEESQ_SQ_EEEEENS5_IJNS4_10UnderscoreEST_ST_EEEEENS4_13SM90_TMA_LOADENS4_14ComposedLayoutINS4_7SwizzleILi1ELi4ELi3EEENS4_18smem_ptr_flag_bitsILi8EEENSP_INS5_IJNSA_ILi8EEESG_EEENS5_IJSG_SB_EEEEEEEvNS4_8identityESW_S16_vS17_EENS_8epilogue10collective6detail29Sm90TmaWarpSpecializedAdapterINS1A_15DefaultEpilogueIaSI_SI_NS19_6thread17LinearCombinationIaLi1EiiLNS1E_9ScaleType4KindE0ELNS_15FloatRoundStyleE2EaEENS1_15EpilogueDefaultEEEEEvvEEEEvNT_6ParamsE,"aw",@nobits
	.sectionflags	@""
	.align	16
	.zero		1024


//--------------------- .nv.shared.reserved.0     --------------------------
	.section	.nv.shared.reserved.0,"aw",@nobits
	.weak		__nv_reservedSMEM_offset_0_alias
	.size		__nv_reservedSMEM_offset_0_alias, 0, 0
	.other		__nv_reservedSMEM_offset_0_alias,@"STO_CUDA_RESERVED_SHARED STV_DEFAULT"
__nv_reservedSMEM_offset_0_alias:
	.zero		0


//--------------------- .nv.global                --------------------------
	.section	.nv.global,"aw",@nobits
.nv.global:
	.type		_ZN40_INTERNAL_5ad0bca0_4_k_cu_d6b0d886_159334cute1_E,@object
	.size		_ZN40_INTERNAL_5ad0bca0_4_k_cu_d6b0d886_159334cute1_E,(_ZN40_INTERNAL_5ad0bca0_4_k_cu_d6b0d886_159334cuda3std3__45__cpo6cbeginE - _ZN40_INTERNAL_5ad0bca0_4_k_cu_d6b0d886_159334cute1_E)
_ZN40_INTERNAL_5ad0bca0_4_k_cu_d6b0d886_159334cute1_E:
	.zero		1
	.type		_ZN40_INTERNAL_5ad0bca0_4_k_cu_d6b0d886_159334cuda3std3__45__cpo6cbeginE,@object
	.size		_ZN40_INTERNAL_5ad0bca0_4_k_cu_d6b0d886_159334cuda3std3__45__cpo6cbeginE,(_ZN40_INTERNAL_5ad0bca0_4_k_cu_d6b0d886_159334cuda3std3__48in_placeE - _ZN40_INTERNAL_5ad0bca0_4_k_cu_d6b0d886_159334cuda3std3__45__cpo6cbeginE)
_ZN40_INTERNAL_5ad0bca0_4_k_cu_d6b0d886_159334cuda3std3__45__cpo6cbeginE:
	.zero		1
	.type		_ZN40_INTERNAL_5ad0bca0_4_k_cu_d6b0d886_159334cuda3std3__48in_placeE,@object
	.size		_ZN40_INTERNAL_5ad0bca0_4_k_cu_d6b0d886_159334cuda3std3__48in_placeE,(_ZN40_INTERNAL_5ad0bca0_4_k_cu_d6b0d886_159334cuda3std6ranges3__45__cpo9iter_moveE - _ZN40_INTERNAL_5ad0bca0_4_k_cu_d6b0d886_159334cuda3std3__48in_placeE)
_ZN40_INTERNAL_5ad0bca0_4_k_cu_d6b0d886_159334cuda3std3__48in_placeE:
	.zero		1
	.type		_ZN40_INTERNAL_5ad0bca0_4_k_cu_d6b0d886_159334cuda3std6ranges3__45__cpo9iter_moveE,@object
	.size		_ZN40_INTERNAL_5ad0bca0_4_k_cu_d6b0d886_159334cuda3std6ranges3__45__cpo9iter_moveE,(_ZN40_INTERNAL_5ad0bca0_4_k_cu_d6b0d886_159334cuda3std3__45__cpo5beginE - _ZN40_INTERNAL_5ad0bca0_4_k_cu_d6b0d886_159334cuda3std6ranges3__45__cpo9iter_moveE)
_ZN40_INTERNAL_5ad0bca0_4_k_cu_d6b0d886_159334cuda3std6ranges3__45__cpo9iter_moveE:
	.zero		1
	.type		_ZN40_INTERNAL_5ad0bca0_4_k_cu_d6b0d886_159334cuda3std3__45__cpo5beginE,@object
	.size		_ZN40_INTERNAL_5ad0bca0_4_k_cu_d6b0d886_159334cuda3std3__45__cpo5beginE,(_ZN40_INTERNAL_5ad0bca0_4_k_cu_d6b0d886_159334cuda3std3__442_GLOBAL__N__5ad0bca0_4_k_cu_d6b0d886_159336ignoreE - _ZN40_INTERNAL_5ad0bca0_4_k_cu_d6b0d886_159334cuda3std3__45__cpo5beginE)
_ZN40_INTERNAL_5ad0bca0_4_k_cu_d6b0d886_159334cuda3std3__45__cpo5beginE:
	.zero		1
	.type		_ZN40_INTERNAL_5ad0bca0_4_k_cu_d6b0d886_159334cuda3std3__442_GLOBAL__N__5ad0bca0_4_k_cu_d6b0d886_159336ignoreE,@object
	.size		_ZN40_INTERNAL_5ad0bca0_4_k_cu_d6b0d886_159334cuda3std3__442_GLOBAL__N__5ad0bca0_4_k_cu_d6b0d886_159336ignoreE,(_ZN40_INTERNAL_5ad0bca0_4_k_cu_d6b0d886_159334cute7productE - _ZN40_INTERNAL_5ad0bca0_4_k_cu_d6b0d886_159334cuda3std3__442_GLOBAL__N__5ad0bca0_4_k_cu_d6b0d886_159336ignoreE)
_ZN40_INTERNAL_5ad0bca0_4_k_cu_d6b0d886_159334cuda3std3__442_GLOBAL__N__5ad0bca0_4_k_cu_d6b0d886_159336ignoreE:
	.zero		1
	.type		_ZN40_INTERNAL_5ad0bca0_4_k_cu_d6b0d886_159334cute7productE,@object
	.size		_ZN40_INTERNAL_5ad0bca0_4_k_cu_d6b0d886_159334cute7productE,(_ZN40_INTERNAL_5ad0bca0_4_k_cu_d6b0d886_159334cuda3std3__45__cpo3endE - _ZN40_INTERNAL_5ad0bca0_4_k_cu_d6b0d886_159334cute7productE)
_ZN40_INTERNAL_5ad0bca0_4_k_cu_d6b0d886_159334cute7productE:
	.zero		1
	.type		_ZN40_INTERNAL_5ad0bca0_4_k_cu_d6b0d886_159334cuda3std3__45__cpo3endE,@object
	.size		_ZN40_INTERNAL_5ad0bca0_4_k_cu_d6b0d886_159334cuda3std3__45__cpo3endE,(_ZN40_INTERNAL_5ad0bca0_4_k_cu_d6b0d886_159334cuda3std3__419piecewise_constructE - _ZN40_INTERNAL_5ad0bca0_4_k_cu_d6b0d886_159334cuda3std3__45__cpo3endE)
_ZN40_INTERNAL_5ad0bca0_4_k_cu_d6b0d886_159334cuda3std3__45__cpo3endE:
	.zero		1
	.type		_ZN40_INTERNAL_5ad0bca0_4_k_cu_d6b0d886_159334cuda3std3__419piecewise_constructE,@object
	.size		_ZN40_INTERNAL_5ad0bca0_4_k_cu_d6b0d886_159334cuda3std3__419piecewise_constructE,(_ZN40_INTERNAL_5ad0bca0_4_k_cu_d6b0d886_159334cuda3std3__45__cpo4cendE - _ZN40_INTERNAL_5ad0bca0_4_k_cu_d6b0d886_159334cuda3std3__419piecewise_constructE)
_ZN40_INTERNAL_5ad0bca0_4_k_cu_d6b0d886_159334cuda3std3__419piecewise_constructE:
	.zero		1
	.type		_ZN40_INTERNAL_5ad0bca0_4_k_cu_d6b0d886_159334cuda3std3__45__cpo4cendE,@object
	.size		_ZN40_INTERNAL_5ad0bca0_4_k_cu_d6b0d886_159334cuda3std3__45__cpo4cendE,(_ZN40_INTERNAL_5ad0bca0_4_k_cu_d6b0d886_159334cuda3std6ranges3__45__cpo4swapE - _ZN40_INTERNAL_5ad0bca0_4_k_cu_d6b0d886_159334cuda3std3__45__cpo4cendE)
_ZN40_INTERNAL_5ad0bca0_4_k_cu_d6b0d886_159334cuda3std3__45__cpo4cendE:
	.zero		1
	.type		_ZN40_INTERNAL_5ad0bca0_4_k_cu_d6b0d886_159334cuda3std6ranges3__45__cpo4swapE,@object
	.size		_ZN40_INTERNAL_5ad0bca0_4_k_cu_d6b0d886_159334cuda3std6ranges3__45__cpo4swapE,(.L_8 - _ZN40_INTERNAL_5ad0bca0_4_k_cu_d6b0d886_159334cuda3std6ranges3__45__cpo4swapE)
_ZN40_INTERNAL_5ad0bca0_4_k_cu_d6b0d886_159334cuda3std6ranges3__45__cpo4swapE:
	.zero		1
.L_8:


//--------------------- .nv.constant0._ZN7cutlass13device_kernelINS_4gemm6kernel13GemmUniversalIN4cute5tupleIJiiiiEEENS1_10collective13CollectiveMmaINS1_34MainloopSm90TmaGmmaWarpSpecializedILi56ENS5_IJNS4_1CILi1EEESB_SB_EEENS1_32KernelTmaWarpSpecializedPingpongEEENS5_IJNSA_ILi64EEESF_NSA_ILi32EEEEEEaNS5_IJlSB_lEEEaSI_NS4_8TiledMMAINS4_8MMA_AtomIJNS4_4SM904GMMA26MMA_64x64x32_S32S8S8_SS_TNEEEENS4_6LayoutISC_NS5_IJNSA_ILi0EEESQ_SQ_EEEEENS5_IJNS4_10UnderscoreEST_ST_EEEEENS4_13SM90_TMA_LOADENS4_14ComposedLayoutINS4_7SwizzleILi1ELi4ELi3EEENS4_18smem_ptr_flag_bitsILi8EEENSP_INS5_IJNSA_ILi8EEESG_EEENS5_IJSG_SB_EEEEEEEvNS4_8identityESW_S16_vS17_EENS_8epilogue10collective6detail29Sm90TmaWarpSpecializedAdapterINS1A_15DefaultEpilogueIaSI_SI_NS19_6thread17LinearCombinationIaLi1EiiLNS1E_9ScaleType4KindE0ELNS_15FloatRoundStyleE2EaEENS1_15EpilogueDefaultEEEEEvvEEEEvNT_6ParamsE --------------------------
	.section	.nv.constant0._ZN7cutlass13device_kernelINS_4gemm6kernel13GemmUniversalIN4cute5tupleIJiiiiEEENS1_10collective13CollectiveMmaINS1_34MainloopSm90TmaGmmaWarpSpecializedILi56ENS5_IJNS4_1CILi1EEESB_SB_EEENS1_32KernelTmaWarpSpecializedPingpongEEENS5_IJNSA_ILi64EEESF_NSA_ILi32EEEEEEaNS5_IJlSB_lEEEaSI_NS4_8TiledMMAINS4_8MMA_AtomIJNS4_4SM904GMMA26MMA_64x64x32_S32S8S8_SS_TNEEEENS4_6LayoutISC_NS5_IJNSA_ILi0EEESQ_SQ_EEEEENS5_IJNS4_10UnderscoreEST_ST_EEEEENS4_13SM90_TMA_LOADENS4_14ComposedLayoutINS4_7SwizzleILi1ELi4ELi3EEENS4_18smem_ptr_flag_bitsILi8EEENSP_INS5_IJNSA_ILi8EEESG_EEENS5_IJSG_SB_EEEEEEEvNS4_8identityESW_S16_vS17_EENS_8epilogue10collective6detail29Sm90TmaWarpSpecializedAdapterINS1A_15DefaultEpilogueIaSI_SI_NS19_6thread17LinearCombinationIaLi1EiiLNS1E_9ScaleType4KindE0ELNS_15FloatRoundStyleE2EaEENS1_15EpilogueDefaultEEEEEvvEEEEvNT_6ParamsE,"a",@progbits
	.sectionflags	@""
	.align	4
.nv.constant0._ZN7cutlass13device_kernelINS_4gemm6kernel13GemmUniversalIN4cute5tupleIJiiiiEEENS1_10collective13CollectiveMmaINS1_34MainloopSm90TmaGmmaWarpSpecializedILi56ENS5_IJNS4_1CILi1EEESB_SB_EEENS1_32KernelTmaWarpSpecializedPingpongEEENS5_IJNSA_ILi64EEESF_NSA_ILi32EEEEEEaNS5_IJlSB_lEEEaSI_NS4_8TiledMMAINS4_8MMA_AtomIJNS4_4SM904GMMA26MMA_64x64x32_S32S8S8_SS_TNEEEENS4_6LayoutISC_NS5_IJNSA_ILi0EEESQ_SQ_EEEEENS5_IJNS4_10UnderscoreEST_ST_EEEEENS4_13SM90_TMA_LOADENS4_14ComposedLayoutINS4_7SwizzleILi1ELi4ELi3EEENS4_18smem_ptr_flag_bitsILi8EEENSP_INS5_IJNSA_ILi8EEESG_EEENS5_IJSG_SB_EEEEEEEvNS4_8identityESW_S16_vS17_EENS_8epilogue10collective6detail29Sm90TmaWarpSpecializedAdapterINS1A_15DefaultEpilogueIaSI_SI_NS19_6thread17LinearCombinationIaLi1EiiLNS1E_9ScaleType4KindE0ELNS_15FloatRoundStyleE2EaEENS1_15EpilogueDefaultEEEEEvvEEEEvNT_6ParamsE:
	.zero		1664


//--------------------- SYMBOLS --------------------------

	.type		.nv.reservedSmem.offset0,@object
	.size		.nv.reservedSmem.offset0,0x4
	.type		__assertfail,@function
